//
// Generated by NVIDIA NVVM Compiler
//
// Compiler Build ID: CL-36424714
// Cuda compilation tools, release 13.0, V13.0.88
// Based on NVVM 20.0.0
//

.version 9.0
.target sm_100
.address_size 64

	// .globl	_Z15gpuBinConverteriPi
.extern .func  (.param .b32 func_retval0) vprintf
(
	.param .b64 vprintf_param_0,
	.param .b64 vprintf_param_1
)
;
.func  (.param .b64 func_retval0) __internal_accurate_pow
(
	.param .b64 __internal_accurate_pow_param_0
)
;
// _ZZ15gpuIntConverterPiPjiE4hold has been demoted
// _ZZ31gpuElementaryCellularAutoRule30PiS_iS_E1p has been demoted
// _ZZ31gpuElementaryCellularAutoRule30PiS_iS_E1q has been demoted
.global .align 1 .b8 $str[2] = {49};
.global .align 1 .b8 $str$1[2] = {48};
.global .align 1 .b8 $str$2[2] = {10};

.visible .entry _Z15gpuBinConverteriPi(
	.param .u32 _Z15gpuBinConverteriPi_param_0,
	.param .u64 .ptr .align 1 _Z15gpuBinConverteriPi_param_1
)
{
	.reg .pred 	%p<2>;
	.reg .b32 	%r<9>;
	.reg .b64 	%rd<5>;

	ld.param.u32 	%r2, [_Z15gpuBinConverteriPi_param_0];
	ld.param.u64 	%rd1, [_Z15gpuBinConverteriPi_param_1];
	mov.u32 	%r3, %tid.x;
	mov.u32 	%r4, %ntid.x;
	mov.u32 	%r5, %ctaid.x;
	mad.lo.s32 	%r1, %r4, %r5, %r3;
	setp.gt.s32 	%p1, %r1, 31;
	@%p1 bra 	$L__BB0_2;
	cvta.to.global.u64 	%rd2, %rd1;
	shr.u32 	%r6, %r2, %r1;
	and.b32  	%r7, %r6, 1;
	sub.s32 	%r8, 31, %r1;
	mul.wide.u32 	%rd3, %r8, 4;
	add.s64 	%rd4, %rd2, %rd3;
	st.global.u32 	[%rd4], %r7;
$L__BB0_2:
	ret;

}
	// .globl	_Z15gpuIntConverterPiPji
.visible .entry _Z15gpuIntConverterPiPji(
	.param .u64 .ptr .align 1 _Z15gpuIntConverterPiPji_param_0,
	.param .u64 .ptr .align 1 _Z15gpuIntConverterPiPji_param_1,
	.param .u32 _Z15gpuIntConverterPiPji_param_2
)
{
	.reg .pred 	%p<7>;
	.reg .b32 	%r<18>;
	.reg .b64 	%rd<10>;
	.reg .b64 	%fd<11>;
	// demoted variable
	.shared .align 4 .u32 _ZZ15gpuIntConverterPiPjiE4hold;
	ld.param.u64 	%rd1, [_Z15gpuIntConverterPiPji_param_0];
	ld.param.u64 	%rd2, [_Z15gpuIntConverterPiPji_param_1];
	ld.param.u32 	%r2, [_Z15gpuIntConverterPiPji_param_2];
	mov.u32 	%r3, %tid.x;
	mov.u32 	%r4, %ntid.x;
	mov.u32 	%r5, %ctaid.x;
	mad.lo.s32 	%r1, %r4, %r5, %r3;
	setp.ne.s32 	%p1, %r1, 0;
	@%p1 bra 	$L__BB1_2;
	mov.b32 	%r6, 0;
	st.shared.u32 	[_ZZ15gpuIntConverterPiPjiE4hold], %r6;
$L__BB1_2:
	setp.ge.s32 	%p2, %r1, %r2;
	@%p2 bra 	$L__BB1_4;
	not.b32 	%r7, %r1;
	add.s32 	%r8, %r2, %r7;
	cvt.rn.f64.s32 	%fd1, %r8;
	mov.f64 	%fd2, 0d4000000000000000;
	{
	.reg .b32 %temp; 
	mov.b64 	{%temp, %r9}, %fd2;
	}
	{
	.reg .b32 %temp; 
	mov.b64 	{%temp, %r10}, %fd1;
	}
	shr.u32 	%r11, %r10, 20;
	and.b32  	%r12, %r11, 2047;
	add.s32 	%r13, %r12, -1012;
	mov.b64 	%rd3, %fd1;
	shl.b64 	%rd4, %rd3, %r13;
	setp.eq.s64 	%p3, %rd4, -9223372036854775808;
	{ // callseq 0, 0
	.param .b64 param0;
	st.param.f64 	[param0], %fd1;
	.param .b64 retval0;
	call.uni (retval0), 
	__internal_accurate_pow, 
	(
	param0
	);
	ld.param.f64 	%fd3, [retval0];
	} // callseq 0
	setp.lt.s32 	%p4, %r9, 0;
	neg.f64 	%fd5, %fd3;
	selp.f64 	%fd6, %fd5, %fd3, %p3;
	selp.f64 	%fd7, %fd6, %fd3, %p4;
	setp.eq.s32 	%p5, %r8, 0;
	selp.f64 	%fd8, 0d3FF0000000000000, %fd7, %p5;
	cvta.to.global.u64 	%rd6, %rd1;
	mul.wide.s32 	%rd7, %r1, 4;
	add.s64 	%rd8, %rd6, %rd7;
	ld.global.u32 	%r14, [%rd8];
	cvt.rn.f64.s32 	%fd9, %r14;
	mul.f64 	%fd10, %fd8, %fd9;
	cvt.rzi.s32.f64 	%r15, %fd10;
	atom.shared.add.u32 	%r16, [_ZZ15gpuIntConverterPiPjiE4hold], %r15;
$L__BB1_4:
	setp.ne.s32 	%p6, %r1, 0;
	bar.sync 	0;
	@%p6 bra 	$L__BB1_6;
	ld.shared.u32 	%r17, [_ZZ15gpuIntConverterPiPjiE4hold];
	cvta.to.global.u64 	%rd9, %rd2;
	st.global.u32 	[%rd9], %r17;
$L__BB1_6:
	ret;

}
	// .globl	_Z9moveRightPiS_i
.visible .entry _Z9moveRightPiS_i(
	.param .u64 .ptr .align 1 _Z9moveRightPiS_i_param_0,
	.param .u64 .ptr .align 1 _Z9moveRightPiS_i_param_1,
	.param .u32 _Z9moveRightPiS_i_param_2
)
{
	.reg .pred 	%p<2>;
	.reg .b32 	%r<6>;
	.reg .b64 	%rd<8>;

	ld.param.u64 	%rd1, [_Z9moveRightPiS_i_param_0];
	ld.param.u64 	%rd2, [_Z9moveRightPiS_i_param_1];
	ld.param.u32 	%r1, [_Z9moveRightPiS_i_param_2];
	cvta.to.global.u64 	%rd3, %rd2;
	cvta.to.global.u64 	%rd4, %rd1;
	mov.u32 	%r2, %tid.x;
	mul.wide.u32 	%rd5, %r2, 4;
	add.s64 	%rd6, %rd4, %rd5;
	ld.global.u32 	%r3, [%rd6];
	shfl.sync.up.b32	%r4|%p1, %r3, %r1, 0, -1;
	add.s64 	%rd7, %rd3, %rd5;
	st.global.u32 	[%rd7], %r4;
	mov.b32 	%r5, 0;
	st.global.u32 	[%rd3], %r5;
	ret;

}
	// .globl	_Z16hillisSteeleScanPiS_i
.visible .entry _Z16hillisSteeleScanPiS_i(
	.param .u64 .ptr .align 1 _Z16hillisSteeleScanPiS_i_param_0,
	.param .u64 .ptr .align 1 _Z16hillisSteeleScanPiS_i_param_1,
	.param .u32 _Z16hillisSteeleScanPiS_i_param_2
)
{
	.reg .pred 	%p<4>;
	.reg .b32 	%r<22>;
	.reg .b64 	%rd<10>;

	ld.param.u64 	%rd4, [_Z16hillisSteeleScanPiS_i_param_0];
	ld.param.u64 	%rd5, [_Z16hillisSteeleScanPiS_i_param_1];
	ld.param.u32 	%r8, [_Z16hillisSteeleScanPiS_i_param_2];
	cvta.to.global.u64 	%rd6, %rd5;
	cvta.to.global.u64 	%rd1, %rd4;
	mov.u32 	%r9, %tid.x;
	mov.u32 	%r10, %ntid.x;
	mov.u32 	%r11, %ctaid.x;
	mad.lo.s32 	%r1, %r10, %r11, %r9;
	mul.wide.s32 	%rd7, %r1, 4;
	add.s64 	%rd2, %rd1, %rd7;
	ld.global.u32 	%r12, [%rd2];
	add.s64 	%rd3, %rd6, %rd7;
	st.global.u32 	[%rd3], %r12;
	bar.sync 	0;
	setp.lt.s32 	%p1, %r8, 2;
	@%p1 bra 	$L__BB3_6;
	shr.u32 	%r14, %r8, 31;
	add.s32 	%r15, %r8, %r14;
	shr.s32 	%r2, %r15, 1;
	mov.b32 	%r20, 1;
$L__BB3_2:
	setp.lt.s32 	%p2, %r1, %r20;
	@%p2 bra 	$L__BB3_4;
	ld.global.u32 	%r16, [%rd2];
	sub.s32 	%r17, %r1, %r20;
	mul.wide.s32 	%rd8, %r17, 4;
	add.s64 	%rd9, %rd1, %rd8;
	ld.global.u32 	%r18, [%rd9];
	add.s32 	%r21, %r18, %r16;
	bra.uni 	$L__BB3_5;
$L__BB3_4:
	ld.global.u32 	%r21, [%rd2];
$L__BB3_5:
	st.global.u32 	[%rd3], %r21;
	bar.sync 	0;
	ld.global.u32 	%r19, [%rd3];
	st.global.u32 	[%rd2], %r19;
	bar.sync 	0;
	shl.b32 	%r20, %r20, 1;
	setp.le.s32 	%p3, %r20, %r2;
	@%p3 bra 	$L__BB3_2;
$L__BB3_6:
	ret;

}
	// .globl	_Z9gpuTransfPiS_i
.visible .entry _Z9gpuTransfPiS_i(
	.param .u64 .ptr .align 1 _Z9gpuTransfPiS_i_param_0,
	.param .u64 .ptr .align 1 _Z9gpuTransfPiS_i_param_1,
	.param .u32 _Z9gpuTransfPiS_i_param_2
)
{
	.reg .pred 	%p<2>;
	.reg .b32 	%r<8>;
	.reg .b64 	%rd<8>;

	ld.param.u64 	%rd1, [_Z9gpuTransfPiS_i_param_0];
	ld.param.u64 	%rd2, [_Z9gpuTransfPiS_i_param_1];
	ld.param.u32 	%r2, [_Z9gpuTransfPiS_i_param_2];
	mov.u32 	%r3, %tid.x;
	mov.u32 	%r4, %ntid.x;
	mov.u32 	%r5, %ctaid.x;
	mad.lo.s32 	%r1, %r4, %r5, %r3;
	setp.ge.s32 	%p1, %r1, %r2;
	@%p1 bra 	$L__BB4_2;
	cvta.to.global.u64 	%rd3, %rd1;
	cvta.to.global.u64 	%rd4, %rd2;
	mul.wide.s32 	%rd5, %r1, 4;
	add.s64 	%rd6, %rd4, %rd5;
	add.s64 	%rd7, %rd3, %rd5;
	ld.global.u32 	%r6, [%rd7];
	atom.global.add.u32 	%r7, [%rd6], %r6;
$L__BB4_2:
	bar.sync 	0;
	ret;

}
	// .globl	_Z31gpuElementaryCellularAutoRule30PiS_iS_
.visible .entry _Z31gpuElementaryCellularAutoRule30PiS_iS_(
	.param .u64 .ptr .align 1 _Z31gpuElementaryCellularAutoRule30PiS_iS__param_0,
	.param .u64 .ptr .align 1 _Z31gpuElementaryCellularAutoRule30PiS_iS__param_1,
	.param .u32 _Z31gpuElementaryCellularAutoRule30PiS_iS__param_2,
	.param .u64 .ptr .align 1 _Z31gpuElementaryCellularAutoRule30PiS_iS__param_3
)
{
	.reg .pred 	%p<4>;
	.reg .b32 	%r<19>;
	.reg .b64 	%rd<14>;
	// demoted variable
	.shared .align 4 .u32 _ZZ31gpuElementaryCellularAutoRule30PiS_iS_E1p;
	// demoted variable
	.shared .align 4 .u32 _ZZ31gpuElementaryCellularAutoRule30PiS_iS_E1q;
	ld.param.u64 	%rd1, [_Z31gpuElementaryCellularAutoRule30PiS_iS__param_0];
	ld.param.u64 	%rd2, [_Z31gpuElementaryCellularAutoRule30PiS_iS__param_1];
	ld.param.u32 	%r2, [_Z31gpuElementaryCellularAutoRule30PiS_iS__param_2];
	ld.param.u64 	%rd3, [_Z31gpuElementaryCellularAutoRule30PiS_iS__param_3];
	mov.u32 	%r4, %tid.x;
	mov.u32 	%r5, %ntid.x;
	mov.u32 	%r6, %ctaid.x;
	mad.lo.s32 	%r7, %r5, %r6, %r4;
	setp.lt.s32 	%p1, %r7, 1;
	add.s32 	%r8, %r2, -1;
	setp.ge.s32 	%p2, %r7, %r8;
	or.pred  	%p3, %p1, %p2;
	@%p3 bra 	$L__BB5_2;
	cvta.to.global.u64 	%rd4, %rd1;
	cvta.to.global.u64 	%rd5, %rd3;
	cvta.to.global.u64 	%rd6, %rd2;
	add.s32 	%r9, %r7, -1;
	mul.wide.u32 	%rd7, %r9, 4;
	add.s64 	%rd8, %rd4, %rd7;
	ld.global.u32 	%r10, [%rd8];
	shl.b32 	%r11, %r10, 2;
	st.shared.u32 	[_ZZ31gpuElementaryCellularAutoRule30PiS_iS_E1p], %r11;
	mul.wide.u32 	%rd9, %r7, 4;
	add.s64 	%rd10, %rd4, %rd9;
	ld.global.u32 	%r12, [%rd10];
	shl.b32 	%r13, %r12, 1;
	st.shared.u32 	[_ZZ31gpuElementaryCellularAutoRule30PiS_iS_E1q], %r13;
	ld.global.u32 	%r14, [%rd10+4];
	add.s32 	%r15, %r13, %r14;
	add.s32 	%r16, %r15, %r11;
	sub.s32 	%r17, 7, %r16;
	mul.wide.s32 	%rd11, %r17, 4;
	add.s64 	%rd12, %rd5, %rd11;
	ld.global.u32 	%r18, [%rd12];
	add.s64 	%rd13, %rd6, %rd9;
	st.global.u32 	[%rd13], %r18;
$L__BB5_2:
	ret;

}
	// .globl	_Z10gpuPrinterPii
.visible .entry _Z10gpuPrinterPii(
	.param .u64 .ptr .align 1 _Z10gpuPrinterPii_param_0,
	.param .u32 _Z10gpuPrinterPii_param_1
)
{
	.reg .pred 	%p<25>;
	.reg .b32 	%r<96>;
	.reg .b64 	%rd<75>;

	ld.param.u64 	%rd7, [_Z10gpuPrinterPii_param_0];
	ld.param.u32 	%r12, [_Z10gpuPrinterPii_param_1];
	cvta.to.global.u64 	%rd1, %rd7;
	setp.lt.s32 	%p1, %r12, 1;
	@%p1 bra 	$L__BB6_56;
	and.b32  	%r1, %r12, 7;
	setp.lt.u32 	%p2, %r12, 8;
	mov.b32 	%r94, 0;
	@%p2 bra 	$L__BB6_28;
	and.b32  	%r94, %r12, 2147483640;
	neg.s32 	%r92, %r94;
	add.s64 	%rd74, %rd1, 16;
	mov.u64 	%rd10, $str;
	mov.u64 	%rd36, $str$1;
$L__BB6_3:
	.pragma "nounroll";
	ld.global.u32 	%r14, [%rd74+-16];
	setp.ne.s32 	%p3, %r14, 1;
	@%p3 bra 	$L__BB6_5;
	cvta.global.u64 	%rd11, %rd10;
	{ // callseq 2, 0
	.param .b64 param0;
	st.param.b64 	[param0], %rd11;
	.param .b64 param1;
	st.param.b64 	[param1], 0;
	.param .b32 retval0;
	call.uni (retval0), 
	vprintf, 
	(
	param0, 
	param1
	);
	ld.param.b32 	%r17, [retval0];
	} // callseq 2
	bra.uni 	$L__BB6_6;
$L__BB6_5:
	cvta.global.u64 	%rd9, %rd36;
	{ // callseq 1, 0
	.param .b64 param0;
	st.param.b64 	[param0], %rd9;
	.param .b64 param1;
	st.param.b64 	[param1], 0;
	.param .b32 retval0;
	call.uni (retval0), 
	vprintf, 
	(
	param0, 
	param1
	);
	ld.param.b32 	%r15, [retval0];
	} // callseq 1
$L__BB6_6:
	ld.global.u32 	%r19, [%rd74+-12];
	setp.eq.s32 	%p4, %r19, 1;
	@%p4 bra 	$L__BB6_8;
	cvta.global.u64 	%rd13, %rd36;
	{ // callseq 3, 0
	.param .b64 param0;
	st.param.b64 	[param0], %rd13;
	.param .b64 param1;
	st.param.b64 	[param1], 0;
	.param .b32 retval0;
	call.uni (retval0), 
	vprintf, 
	(
	param0, 
	param1
	);
	ld.param.b32 	%r20, [retval0];
	} // callseq 3
	bra.uni 	$L__BB6_9;
$L__BB6_8:
	cvta.global.u64 	%rd15, %rd10;
	{ // callseq 4, 0
	.param .b64 param0;
	st.param.b64 	[param0], %rd15;
	.param .b64 param1;
	st.param.b64 	[param1], 0;
	.param .b32 retval0;
	call.uni (retval0), 
	vprintf, 
	(
	param0, 
	param1
	);
	ld.param.b32 	%r22, [retval0];
	} // callseq 4
$L__BB6_9:
	ld.global.u32 	%r24, [%rd74+-8];
	setp.eq.s32 	%p5, %r24, 1;
	@%p5 bra 	$L__BB6_11;
	cvta.global.u64 	%rd17, %rd36;
	{ // callseq 5, 0
	.param .b64 param0;
	st.param.b64 	[param0], %rd17;
	.param .b64 param1;
	st.param.b64 	[param1], 0;
	.param .b32 retval0;
	call.uni (retval0), 
	vprintf, 
	(
	param0, 
	param1
	);
	ld.param.b32 	%r25, [retval0];
	} // callseq 5
	bra.uni 	$L__BB6_12;
$L__BB6_11:
	cvta.global.u64 	%rd19, %rd10;
	{ // callseq 6, 0
	.param .b64 param0;
	st.param.b64 	[param0], %rd19;
	.param .b64 param1;
	st.param.b64 	[param1], 0;
	.param .b32 retval0;
	call.uni (retval0), 
	vprintf, 
	(
	param0, 
	param1
	);
	ld.param.b32 	%r27, [retval0];
	} // callseq 6
$L__BB6_12:
	ld.global.u32 	%r29, [%rd74+-4];
	setp.eq.s32 	%p6, %r29, 1;
	@%p6 bra 	$L__BB6_14;
	cvta.global.u64 	%rd21, %rd36;
	{ // callseq 7, 0
	.param .b64 param0;
	st.param.b64 	[param0], %rd21;
	.param .b64 param1;
	st.param.b64 	[param1], 0;
	.param .b32 retval0;
	call.uni (retval0), 
	vprintf, 
	(
	param0, 
	param1
	);
	ld.param.b32 	%r30, [retval0];
	} // callseq 7
	bra.uni 	$L__BB6_15;
$L__BB6_14:
	cvta.global.u64 	%rd23, %rd10;
	{ // callseq 8, 0
	.param .b64 param0;
	st.param.b64 	[param0], %rd23;
	.param .b64 param1;
	st.param.b64 	[param1], 0;
	.param .b32 retval0;
	call.uni (retval0), 
	vprintf, 
	(
	param0, 
	param1
	);
	ld.param.b32 	%r32, [retval0];
	} // callseq 8
$L__BB6_15:
	ld.global.u32 	%r34, [%rd74];
	setp.eq.s32 	%p7, %r34, 1;
	@%p7 bra 	$L__BB6_17;
	cvta.global.u64 	%rd25, %rd36;
	{ // callseq 9, 0
	.param .b64 param0;
	st.param.b64 	[param0], %rd25;
	.param .b64 param1;
	st.param.b64 	[param1], 0;
	.param .b32 retval0;
	call.uni (retval0), 
	vprintf, 
	(
	param0, 
	param1
	);
	ld.param.b32 	%r35, [retval0];
	} // callseq 9
	bra.uni 	$L__BB6_18;
$L__BB6_17:
	cvta.global.u64 	%rd27, %rd10;
	{ // callseq 10, 0
	.param .b64 param0;
	st.param.b64 	[param0], %rd27;
	.param .b64 param1;
	st.param.b64 	[param1], 0;
	.param .b32 retval0;
	call.uni (retval0), 
	vprintf, 
	(
	param0, 
	param1
	);
	ld.param.b32 	%r37, [retval0];
	} // callseq 10
$L__BB6_18:
	ld.global.u32 	%r39, [%rd74+4];
	setp.eq.s32 	%p8, %r39, 1;
	@%p8 bra 	$L__BB6_20;
	cvta.global.u64 	%rd29, %rd36;
	{ // callseq 11, 0
	.param .b64 param0;
	st.param.b64 	[param0], %rd29;
	.param .b64 param1;
	st.param.b64 	[param1], 0;
	.param .b32 retval0;
	call.uni (retval0), 
	vprintf, 
	(
	param0, 
	param1
	);
	ld.param.b32 	%r40, [retval0];
	} // callseq 11
	bra.uni 	$L__BB6_21;
$L__BB6_20:
	cvta.global.u64 	%rd31, %rd10;
	{ // callseq 12, 0
	.param .b64 param0;
	st.param.b64 	[param0], %rd31;
	.param .b64 param1;
	st.param.b64 	[param1], 0;
	.param .b32 retval0;
	call.uni (retval0), 
	vprintf, 
	(
	param0, 
	param1
	);
	ld.param.b32 	%r42, [retval0];
	} // callseq 12
$L__BB6_21:
	ld.global.u32 	%r44, [%rd74+8];
	setp.eq.s32 	%p9, %r44, 1;
	@%p9 bra 	$L__BB6_23;
	cvta.global.u64 	%rd33, %rd36;
	{ // callseq 13, 0
	.param .b64 param0;
	st.param.b64 	[param0], %rd33;
	.param .b64 param1;
	st.param.b64 	[param1], 0;
	.param .b32 retval0;
	call.uni (retval0), 
	vprintf, 
	(
	param0, 
	param1
	);
	ld.param.b32 	%r45, [retval0];
	} // callseq 13
	bra.uni 	$L__BB6_24;
$L__BB6_23:
	cvta.global.u64 	%rd35, %rd10;
	{ // callseq 14, 0
	.param .b64 param0;
	st.param.b64 	[param0], %rd35;
	.param .b64 param1;
	st.param.b64 	[param1], 0;
	.param .b32 retval0;
	call.uni (retval0), 
	vprintf, 
	(
	param0, 
	param1
	);
	ld.param.b32 	%r47, [retval0];
	} // callseq 14
$L__BB6_24:
	ld.global.u32 	%r49, [%rd74+12];
	setp.eq.s32 	%p10, %r49, 1;
	@%p10 bra 	$L__BB6_26;
	cvta.global.u64 	%rd37, %rd36;
	{ // callseq 15, 0
	.param .b64 param0;
	st.param.b64 	[param0], %rd37;
	.param .b64 param1;
	st.param.b64 	[param1], 0;
	.param .b32 retval0;
	call.uni (retval0), 
	vprintf, 
	(
	param0, 
	param1
	);
	ld.param.b32 	%r50, [retval0];
	} // callseq 15
	bra.uni 	$L__BB6_27;
$L__BB6_26:
	cvta.global.u64 	%rd39, %rd10;
	{ // callseq 16, 0
	.param .b64 param0;
	st.param.b64 	[param0], %rd39;
	.param .b64 param1;
	st.param.b64 	[param1], 0;
	.param .b32 retval0;
	call.uni (retval0), 
	vprintf, 
	(
	param0, 
	param1
	);
	ld.param.b32 	%r52, [retval0];
	} // callseq 16
$L__BB6_27:
	add.s32 	%r92, %r92, 8;
	add.s64 	%rd74, %rd74, 32;
	setp.ne.s32 	%p11, %r92, 0;
	@%p11 bra 	$L__BB6_3;
$L__BB6_28:
	setp.eq.s32 	%p12, %r1, 0;
	@%p12 bra 	$L__BB6_56;
	and.b32  	%r7, %r12, 3;
	setp.lt.u32 	%p13, %r1, 4;
	@%p13 bra 	$L__BB6_43;
	mul.wide.u32 	%rd40, %r94, 4;
	add.s64 	%rd5, %rd1, %rd40;
	ld.global.u32 	%r54, [%rd5];
	setp.eq.s32 	%p14, %r54, 1;
	@%p14 bra 	$L__BB6_32;
	mov.u64 	%rd41, $str$1;
	cvta.global.u64 	%rd42, %rd41;
	{ // callseq 17, 0
	.param .b64 param0;
	st.param.b64 	[param0], %rd42;
	.param .b64 param1;
	st.param.b64 	[param1], 0;
	.param .b32 retval0;
	call.uni (retval0), 
	vprintf, 
	(
	param0, 
	param1
	);
	ld.param.b32 	%r55, [retval0];
	} // callseq 17
	bra.uni 	$L__BB6_33;
$L__BB6_32:
	mov.u64 	%rd43, $str;
	cvta.global.u64 	%rd44, %rd43;
	{ // callseq 18, 0
	.param .b64 param0;
	st.param.b64 	[param0], %rd44;
	.param .b64 param1;
	st.param.b64 	[param1], 0;
	.param .b32 retval0;
	call.uni (retval0), 
	vprintf, 
	(
	param0, 
	param1
	);
	ld.param.b32 	%r57, [retval0];
	} // callseq 18
$L__BB6_33:
	ld.global.u32 	%r59, [%rd5+4];
	setp.eq.s32 	%p15, %r59, 1;
	@%p15 bra 	$L__BB6_35;
	mov.u64 	%rd45, $str$1;
	cvta.global.u64 	%rd46, %rd45;
	{ // callseq 19, 0
	.param .b64 param0;
	st.param.b64 	[param0], %rd46;
	.param .b64 param1;
	st.param.b64 	[param1], 0;
	.param .b32 retval0;
	call.uni (retval0), 
	vprintf, 
	(
	param0, 
	param1
	);
	ld.param.b32 	%r60, [retval0];
	} // callseq 19
	bra.uni 	$L__BB6_36;
$L__BB6_35:
	mov.u64 	%rd47, $str;
	cvta.global.u64 	%rd48, %rd47;
	{ // callseq 20, 0
	.param .b64 param0;
	st.param.b64 	[param0], %rd48;
	.param .b64 param1;
	st.param.b64 	[param1], 0;
	.param .b32 retval0;
	call.uni (retval0), 
	vprintf, 
	(
	param0, 
	param1
	);
	ld.param.b32 	%r62, [retval0];
	} // callseq 20
$L__BB6_36:
	ld.global.u32 	%r64, [%rd5+8];
	setp.eq.s32 	%p16, %r64, 1;
	@%p16 bra 	$L__BB6_38;
	mov.u64 	%rd49, $str$1;
	cvta.global.u64 	%rd50, %rd49;
	{ // callseq 21, 0
	.param .b64 param0;
	st.param.b64 	[param0], %rd50;
	.param .b64 param1;
	st.param.b64 	[param1], 0;
	.param .b32 retval0;
	call.uni (retval0), 
	vprintf, 
	(
	param0, 
	param1
	);
	ld.param.b32 	%r65, [retval0];
	} // callseq 21
	bra.uni 	$L__BB6_39;
$L__BB6_38:
	mov.u64 	%rd51, $str;
	cvta.global.u64 	%rd52, %rd51;
	{ // callseq 22, 0
	.param .b64 param0;
	st.param.b64 	[param0], %rd52;
	.param .b64 param1;
	st.param.b64 	[param1], 0;
	.param .b32 retval0;
	call.uni (retval0), 
	vprintf, 
	(
	param0, 
	param1
	);
	ld.param.b32 	%r67, [retval0];
	} // callseq 22
$L__BB6_39:
	ld.global.u32 	%r69, [%rd5+12];
	setp.eq.s32 	%p17, %r69, 1;
	@%p17 bra 	$L__BB6_41;
	mov.u64 	%rd53, $str$1;
	cvta.global.u64 	%rd54, %rd53;
	{ // callseq 23, 0
	.param .b64 param0;
	st.param.b64 	[param0], %rd54;
	.param .b64 param1;
	st.param.b64 	[param1], 0;
	.param .b32 retval0;
	call.uni (retval0), 
	vprintf, 
	(
	param0, 
	param1
	);
	ld.param.b32 	%r70, [retval0];
	} // callseq 23
	bra.uni 	$L__BB6_42;
$L__BB6_41:
	mov.u64 	%rd55, $str;
	cvta.global.u64 	%rd56, %rd55;
	{ // callseq 24, 0
	.param .b64 param0;
	st.param.b64 	[param0], %rd56;
	.param .b64 param1;
	st.param.b64 	[param1], 0;
	.param .b32 retval0;
	call.uni (retval0), 
	vprintf, 
	(
	param0, 
	param1
	);
	ld.param.b32 	%r72, [retval0];
	} // callseq 24
$L__BB6_42:
	add.s32 	%r94, %r94, 4;
$L__BB6_43:
	setp.eq.s32 	%p18, %r7, 0;
	@%p18 bra 	$L__BB6_56;
	setp.eq.s32 	%p19, %r7, 1;
	@%p19 bra 	$L__BB6_52;
	mul.wide.u32 	%rd57, %r94, 4;
	add.s64 	%rd6, %rd1, %rd57;
	ld.global.u32 	%r74, [%rd6];
	setp.eq.s32 	%p20, %r74, 1;
	@%p20 bra 	$L__BB6_47;
	mov.u64 	%rd58, $str$1;
	cvta.global.u64 	%rd59, %rd58;
	{ // callseq 25, 0
	.param .b64 param0;
	st.param.b64 	[param0], %rd59;
	.param .b64 param1;
	st.param.b64 	[param1], 0;
	.param .b32 retval0;
	call.uni (retval0), 
	vprintf, 
	(
	param0, 
	param1
	);
	ld.param.b32 	%r75, [retval0];
	} // callseq 25
	bra.uni 	$L__BB6_48;
$L__BB6_47:
	mov.u64 	%rd60, $str;
	cvta.global.u64 	%rd61, %rd60;
	{ // callseq 26, 0
	.param .b64 param0;
	st.param.b64 	[param0], %rd61;
	.param .b64 param1;
	st.param.b64 	[param1], 0;
	.param .b32 retval0;
	call.uni (retval0), 
	vprintf, 
	(
	param0, 
	param1
	);
	ld.param.b32 	%r77, [retval0];
	} // callseq 26
$L__BB6_48:
	ld.global.u32 	%r79, [%rd6+4];
	setp.eq.s32 	%p21, %r79, 1;
	@%p21 bra 	$L__BB6_50;
	mov.u64 	%rd62, $str$1;
	cvta.global.u64 	%rd63, %rd62;
	{ // callseq 27, 0
	.param .b64 param0;
	st.param.b64 	[param0], %rd63;
	.param .b64 param1;
	st.param.b64 	[param1], 0;
	.param .b32 retval0;
	call.uni (retval0), 
	vprintf, 
	(
	param0, 
	param1
	);
	ld.param.b32 	%r80, [retval0];
	} // callseq 27
	bra.uni 	$L__BB6_51;
$L__BB6_50:
	mov.u64 	%rd64, $str;
	cvta.global.u64 	%rd65, %rd64;
	{ // callseq 28, 0
	.param .b64 param0;
	st.param.b64 	[param0], %rd65;
	.param .b64 param1;
	st.param.b64 	[param1], 0;
	.param .b32 retval0;
	call.uni (retval0), 
	vprintf, 
	(
	param0, 
	param1
	);
	ld.param.b32 	%r82, [retval0];
	} // callseq 28
$L__BB6_51:
	add.s32 	%r94, %r94, 2;
$L__BB6_52:
	and.b32  	%r84, %r12, 1;
	setp.eq.b32 	%p22, %r84, 1;
	not.pred 	%p23, %p22;
	@%p23 bra 	$L__BB6_56;
	mul.wide.u32 	%rd66, %r94, 4;
	add.s64 	%rd67, %rd1, %rd66;
	ld.global.u32 	%r85, [%rd67];
	setp.eq.s32 	%p24, %r85, 1;
	@%p24 bra 	$L__BB6_55;
	mov.u64 	%rd68, $str$1;
	cvta.global.u64 	%rd69, %rd68;
	{ // callseq 29, 0
	.param .b64 param0;
	st.param.b64 	[param0], %rd69;
	.param .b64 param1;
	st.param.b64 	[param1], 0;
	.param .b32 retval0;
	call.uni (retval0), 
	vprintf, 
	(
	param0, 
	param1
	);
	ld.param.b32 	%r86, [retval0];
	} // callseq 29
	bra.uni 	$L__BB6_56;
$L__BB6_55:
	mov.u64 	%rd70, $str;
	cvta.global.u64 	%rd71, %rd70;
	{ // callseq 30, 0
	.param .b64 param0;
	st.param.b64 	[param0], %rd71;
	.param .b64 param1;
	st.param.b64 	[param1], 0;
	.param .b32 retval0;
	call.uni (retval0), 
	vprintf, 
	(
	param0, 
	param1
	);
	ld.param.b32 	%r88, [retval0];
	} // callseq 30
$L__BB6_56:
	mov.u64 	%rd72, $str$2;
	cvta.global.u64 	%rd73, %rd72;
	{ // callseq 31, 0
	.param .b64 param0;
	st.param.b64 	[param0], %rd73;
	.param .b64 param1;
	st.param.b64 	[param1], 0;
	.param .b32 retval0;
	call.uni (retval0), 
	vprintf, 
	(
	param0, 
	param1
	);
	ld.param.b32 	%r90, [retval0];
	} // callseq 31
	ret;

}
.func  (.param .b64 func_retval0) __internal_accurate_pow(
	.param .b64 __internal_accurate_pow_param_0
)
{
	.reg .pred 	%p<8>;
	.reg .b32 	%r<46>;
	.reg .b32 	%f<3>;
	.reg .b64 	%fd<109>;

	ld.param.f64 	%fd10, [__internal_accurate_pow_param_0];
	mov.f64 	%fd11, 0d4000000000000000;
	{
	.reg .b32 %temp; 
	mov.b64 	{%temp, %r8}, %fd11;
	}
	{
	.reg .b32 %temp; 
	mov.b64 	{%r9, %temp}, %fd11;
	}
	shr.u32 	%r10, %r8, 20;
	setp.lt.u32 	%p1, %r8, 1048576;
	mov.f64 	%fd12, 0d4360000000000000;
	{
	.reg .b32 %temp; 
	mov.b64 	{%temp, %r11}, %fd12;
	}
	{
	.reg .b32 %temp; 
	mov.b64 	{%r12, %temp}, %fd12;
	}
	shr.u32 	%r13, %r11, 20;
	add.s32 	%r14, %r13, -54;
	selp.b32 	%r15, %r12, %r9, %p1;
	selp.b32 	%r16, %r11, %r8, %p1;
	selp.b32 	%r1, %r14, %r10, %p1;
	add.s32 	%r45, %r1, -1023;
	and.b32  	%r17, %r16, -2146435073;
	or.b32  	%r18, %r17, 1072693248;
	mov.b64 	%fd107, {%r15, %r18};
	setp.lt.u32 	%p2, %r18, 1073127583;
	@%p2 bra 	$L__BB7_2;
	{
	.reg .b32 %temp; 
	mov.b64 	{%r19, %temp}, %fd107;
	}
	{
	.reg .b32 %temp; 
	mov.b64 	{%temp, %r20}, %fd107;
	}
	add.s32 	%r21, %r20, -1048576;
	mov.b64 	%fd107, {%r19, %r21};
	add.s32 	%r45, %r1, -1022;
$L__BB7_2:
	add.f64 	%fd13, %fd107, 0dBFF0000000000000;
	add.f64 	%fd14, %fd107, 0d3FF0000000000000;
	rcp.approx.ftz.f64 	%fd15, %fd14;
	neg.f64 	%fd16, %fd14;
	fma.rn.f64 	%fd17, %fd16, %fd15, 0d3FF0000000000000;
	fma.rn.f64 	%fd18, %fd17, %fd17, %fd17;
	fma.rn.f64 	%fd19, %fd18, %fd15, %fd15;
	mul.f64 	%fd20, %fd13, %fd19;
	fma.rn.f64 	%fd21, %fd13, %fd19, %fd20;
	mul.f64 	%fd22, %fd21, %fd21;
	fma.rn.f64 	%fd23, %fd22, 0d3EB0F5FF7D2CAFE2, 0d3ED0F5D241AD3B5A;
	fma.rn.f64 	%fd24, %fd23, %fd22, 0d3EF3B20A75488A3F;
	fma.rn.f64 	%fd25, %fd24, %fd22, 0d3F1745CDE4FAECD5;
	fma.rn.f64 	%fd26, %fd25, %fd22, 0d3F3C71C7258A578B;
	fma.rn.f64 	%fd27, %fd26, %fd22, 0d3F6249249242B910;
	fma.rn.f64 	%fd28, %fd27, %fd22, 0d3F89999999999DFB;
	sub.f64 	%fd29, %fd13, %fd21;
	add.f64 	%fd30, %fd29, %fd29;
	neg.f64 	%fd31, %fd21;
	fma.rn.f64 	%fd32, %fd31, %fd13, %fd30;
	mul.f64 	%fd33, %fd19, %fd32;
	fma.rn.f64 	%fd34, %fd22, %fd28, 0d3FB5555555555555;
	mov.f64 	%fd35, 0d3FB5555555555555;
	sub.f64 	%fd36, %fd35, %fd34;
	fma.rn.f64 	%fd37, %fd22, %fd28, %fd36;
	add.f64 	%fd38, %fd37, 0dBC46A4CB00B9E7B0;
	add.f64 	%fd39, %fd34, %fd38;
	sub.f64 	%fd40, %fd34, %fd39;
	add.f64 	%fd41, %fd38, %fd40;
	mul.rn.f64 	%fd42, %fd21, %fd21;
	neg.f64 	%fd43, %fd42;
	fma.rn.f64 	%fd44, %fd21, %fd21, %fd43;
	{
	.reg .b32 %temp; 
	mov.b64 	{%r22, %temp}, %fd33;
	}
	{
	.reg .b32 %temp; 
	mov.b64 	{%temp, %r23}, %fd33;
	}
	add.s32 	%r24, %r23, 1048576;
	mov.b64 	%fd45, {%r22, %r24};
	fma.rn.f64 	%fd46, %fd21, %fd45, %fd44;
	mul.rn.f64 	%fd47, %fd42, %fd21;
	neg.f64 	%fd48, %fd47;
	fma.rn.f64 	%fd49, %fd42, %fd21, %fd48;
	fma.rn.f64 	%fd50, %fd42, %fd33, %fd49;
	fma.rn.f64 	%fd51, %fd46, %fd21, %fd50;
	mul.rn.f64 	%fd52, %fd39, %fd47;
	neg.f64 	%fd53, %fd52;
	fma.rn.f64 	%fd54, %fd39, %fd47, %fd53;
	fma.rn.f64 	%fd55, %fd39, %fd51, %fd54;
	fma.rn.f64 	%fd56, %fd41, %fd47, %fd55;
	add.f64 	%fd57, %fd52, %fd56;
	sub.f64 	%fd58, %fd52, %fd57;
	add.f64 	%fd59, %fd56, %fd58;
	add.f64 	%fd60, %fd21, %fd57;
	sub.f64 	%fd61, %fd21, %fd60;
	add.f64 	%fd62, %fd57, %fd61;
	add.f64 	%fd63, %fd59, %fd62;
	add.f64 	%fd64, %fd33, %fd63;
	add.f64 	%fd65, %fd60, %fd64;
	sub.f64 	%fd66, %fd60, %fd65;
	add.f64 	%fd67, %fd64, %fd66;
	xor.b32  	%r25, %r45, -2147483648;
	mov.b32 	%r26, 1127219200;
	mov.b64 	%fd68, {%r25, %r26};
	mov.b32 	%r27, -2147483648;
	mov.b64 	%fd69, {%r27, %r26};
	sub.f64 	%fd70, %fd68, %fd69;
	fma.rn.f64 	%fd71, %fd70, 0d3FE62E42FEFA39EF, %fd65;
	fma.rn.f64 	%fd72, %fd70, 0dBFE62E42FEFA39EF, %fd71;
	sub.f64 	%fd73, %fd72, %fd65;
	sub.f64 	%fd74, %fd67, %fd73;
	fma.rn.f64 	%fd75, %fd70, 0d3C7ABC9E3B39803F, %fd74;
	add.f64 	%fd76, %fd71, %fd75;
	sub.f64 	%fd77, %fd71, %fd76;
	add.f64 	%fd78, %fd75, %fd77;
	{
	.reg .b32 %temp; 
	mov.b64 	{%temp, %r28}, %fd10;
	}
	{
	.reg .b32 %temp; 
	mov.b64 	{%r29, %temp}, %fd10;
	}
	shl.b32 	%r30, %r28, 1;
	setp.gt.u32 	%p3, %r30, -33554433;
	and.b32  	%r31, %r28, -15728641;
	selp.b32 	%r32, %r31, %r28, %p3;
	mov.b64 	%fd79, {%r29, %r32};
	mul.rn.f64 	%fd80, %fd76, %fd79;
	neg.f64 	%fd81, %fd80;
	fma.rn.f64 	%fd82, %fd76, %fd79, %fd81;
	fma.rn.f64 	%fd83, %fd78, %fd79, %fd82;
	add.f64 	%fd4, %fd80, %fd83;
	sub.f64 	%fd84, %fd80, %fd4;
	add.f64 	%fd5, %fd83, %fd84;
	fma.rn.f64 	%fd85, %fd4, 0d3FF71547652B82FE, 0d4338000000000000;
	{
	.reg .b32 %temp; 
	mov.b64 	{%r5, %temp}, %fd85;
	}
	mov.f64 	%fd86, 0dC338000000000000;
	add.rn.f64 	%fd87, %fd85, %fd86;
	fma.rn.f64 	%fd88, %fd87, 0dBFE62E42FEFA39EF, %fd4;
	fma.rn.f64 	%fd89, %fd87, 0dBC7ABC9E3B39803F, %fd88;
	fma.rn.f64 	%fd90, %fd89, 0d3E5ADE1569CE2BDF, 0d3E928AF3FCA213EA;
	fma.rn.f64 	%fd91, %fd90, %fd89, 0d3EC71DEE62401315;
	fma.rn.f64 	%fd92, %fd91, %fd89, 0d3EFA01997C89EB71;
	fma.rn.f64 	%fd93, %fd92, %fd89, 0d3F2A01A014761F65;
	fma.rn.f64 	%fd94, %fd93, %fd89, 0d3F56C16C1852B7AF;
	fma.rn.f64 	%fd95, %fd94, %fd89, 0d3F81111111122322;
	fma.rn.f64 	%fd96, %fd95, %fd89, 0d3FA55555555502A1;
	fma.rn.f64 	%fd97, %fd96, %fd89, 0d3FC5555555555511;
	fma.rn.f64 	%fd98, %fd97, %fd89, 0d3FE000000000000B;
	fma.rn.f64 	%fd99, %fd98, %fd89, 0d3FF0000000000000;
	fma.rn.f64 	%fd100, %fd99, %fd89, 0d3FF0000000000000;
	{
	.reg .b32 %temp; 
	mov.b64 	{%r6, %temp}, %fd100;
	}
	{
	.reg .b32 %temp; 
	mov.b64 	{%temp, %r7}, %fd100;
	}
	shl.b32 	%r33, %r5, 20;
	add.s32 	%r34, %r33, %r7;
	mov.b64 	%fd108, {%r6, %r34};
	{
	.reg .b32 %temp; 
	mov.b64 	{%temp, %r35}, %fd4;
	}
	mov.b32 	%f2, %r35;
	abs.f32 	%f1, %f2;
	setp.lt.f32 	%p4, %f1, 0f4086232B;
	@%p4 bra 	$L__BB7_5;
	setp.lt.f64 	%p5, %fd4, 0d0000000000000000;
	add.f64 	%fd101, %fd4, 0d7FF0000000000000;
	selp.f64 	%fd108, 0d0000000000000000, %fd101, %p5;
	setp.geu.f32 	%p6, %f1, 0f40874800;
	@%p6 bra 	$L__BB7_5;
	shr.u32 	%r36, %r5, 31;
	add.s32 	%r37, %r5, %r36;
	shr.s32 	%r38, %r37, 1;
	shl.b32 	%r39, %r38, 20;
	add.s32 	%r40, %r7, %r39;
	mov.b64 	%fd102, {%r6, %r40};
	sub.s32 	%r41, %r5, %r38;
	shl.b32 	%r42, %r41, 20;
	add.s32 	%r43, %r42, 1072693248;
	mov.b32 	%r44, 0;
	mov.b64 	%fd103, {%r44, %r43};
	mul.f64 	%fd108, %fd103, %fd102;
$L__BB7_5:
	abs.f64 	%fd104, %fd108;
	setp.eq.f64 	%p7, %fd104, 0d7FF0000000000000;
	fma.rn.f64 	%fd105, %fd108, %fd5, %fd108;
	selp.f64 	%fd106, %fd108, %fd105, %p7;
	st.param.f64 	[func_retval0], %fd106;
	ret;

}


// ===== COMPILED SASS (sm_100) =====

	.target	sm_100

	.elftype	@"ET_EXEC"


//--------------------- .note.nv.tkinfo           --------------------------
	.section	.note.nv.tkinfo,"",@"SHT_NOTE"
	.sectionflags	@"SHF_NOTE_NV_TKINFO"
	.tkinfo
        /*0018*/ 	.word	0x00000002
        /*0030*/ 	.string	""
        /*0030*/ 	.string	"ptxas"
        /*0030*/ 	.string	"Cuda compilation tools, release 13.0, V13.0.88"
        /*0030*/ 	.string	"Build cuda_13.0.r13.0/compiler.36424714_0"
        /*0030*/ 	.string	"-arch sm_100 -m 64 "



//--------------------- .note.nv.cuinfo           --------------------------
	.section	.note.nv.cuinfo,"",@"SHT_NOTE"
	.sectionflags	@"SHF_NOTE_NV_CUINFO"
        /*0018*/ 	.short	0x0002
        /*001a*/ 	.short	0x0064
        /*001c*/ 	.short	0x0082
	.zero		2


//--------------------- .nv.info                  --------------------------
	.section	.nv.info,"",@"SHT_CUDA_INFO"
	.align	4


	//----- nvinfo : EIATTR_REGCOUNT
	.align		4
        /*0000*/ 	.byte	0x04, 0x2f
        /*0002*/ 	.short	(.L_4 - .L_3)
	.align		4
.L_3:
        /*0004*/ 	.word	index@(_Z15gpuBinConverteriPi)
        /*0008*/ 	.word	0x0000000a


	//----- nvinfo : EIATTR_FRAME_SIZE
	.align		4
.L_4:
        /*000c*/ 	.byte	0x04, 0x11
        /*000e*/ 	.short	(.L_6 - .L_5)
	.align		4
.L_5:
        /*0010*/ 	.word	index@(_Z15gpuBinConverteriPi)
        /*0014*/ 	.word	0x00000000


	//----- nvinfo : EIATTR_REGCOUNT
	.align		4
.L_6:
        /*0018*/ 	.byte	0x04, 0x2f
        /*001a*/ 	.short	(.L_8 - .L_7)
	.align		4
.L_7:
        /*001c*/ 	.word	index@(_Z15gpuIntConverterPiPji)
        /*0020*/ 	.word	0x0000001c


	//----- nvinfo : EIATTR_FRAME_SIZE
	.align		4
.L_8:
        /*0024*/ 	.byte	0x04, 0x11
        /*0026*/ 	.short	(.L_10 - .L_9)
	.align		4
.L_9:
        /*0028*/ 	.word	index@($_Z15gpuIntConverterPiPji$__internal_accurate_pow)
        /*002c*/ 	.word	0x00000000


	//----- nvinfo : EIATTR_FRAME_SIZE
	.align		4
.L_10:
        /*0030*/ 	.byte	0x04, 0x11
        /*0032*/ 	.short	(.L_12 - .L_11)
	.align		4
.L_11:
        /*0034*/ 	.word	index@(_Z15gpuIntConverterPiPji)
        /*0038*/ 	.word	0x00000000


	//----- nvinfo : EIATTR_REGCOUNT
	.align		4
.L_12:
        /*003c*/ 	.byte	0x04, 0x2f
        /*003e*/ 	.short	(.L_14 - .L_13)
	.align		4
.L_13:
        /*0040*/ 	.word	index@(_Z9moveRightPiS_i)
        /*0044*/ 	.word	0x0000000e


	//----- nvinfo : EIATTR_FRAME_SIZE
	.align		4
.L_14:
        /*0048*/ 	.byte	0x04, 0x11
        /*004a*/ 	.short	(.L_16 - .L_15)
	.align		4
.L_15:
        /*004c*/ 	.word	index@(_Z9moveRightPiS_i)
        /*0050*/ 	.word	0x00000000


	//----- nvinfo : EIATTR_REGCOUNT
	.align		4
.L_16:
        /*0054*/ 	.byte	0x04, 0x2f
        /*0056*/ 	.short	(.L_18 - .L_17)
	.align		4
.L_17:
        /*0058*/ 	.word	index@(_Z16hillisSteeleScanPiS_i)
        /*005c*/ 	.word	0x00000010


	//----- nvinfo : EIATTR_FRAME_SIZE
	.align		4
.L_18:
        /*0060*/ 	.byte	0x04, 0x11
        /*0062*/ 	.short	(.L_20 - .L_19)
	.align		4
.L_19:
        /*0064*/ 	.word	index@(_Z16hillisSteeleScanPiS_i)
        /*0068*/ 	.word	0x00000000


	//----- nvinfo : EIATTR_REGCOUNT
	.align		4
.L_20:
        /*006c*/ 	.byte	0x04, 0x2f
        /*006e*/ 	.short	(.L_22 - .L_21)
	.align		4
.L_21:
        /*0070*/ 	.word	index@(_Z9gpuTransfPiS_i)
        /*0074*/ 	.word	0x0000000a


	//----- nvinfo : EIATTR_FRAME_SIZE
	.align		4
.L_22:
        /*0078*/ 	.byte	0x04, 0x11
        /*007a*/ 	.short	(.L_24 - .L_23)
	.align		4
.L_23:
        /*007c*/ 	.word	index@(_Z9gpuTransfPiS_i)
        /*0080*/ 	.word	0x00000000


	//----- nvinfo : EIATTR_REGCOUNT
	.align		4
.L_24:
        /*0084*/ 	.byte	0x04, 0x2f
        /*0086*/ 	.short	(.L_26 - .L_25)
	.align		4
.L_25:
        /*0088*/ 	.word	index@(_Z31gpuElementaryCellularAutoRule30PiS_iS_)
        /*008c*/ 	.word	0x00000010


	//----- nvinfo : EIATTR_FRAME_SIZE
	.align		4
.L_26:
        /*0090*/ 	.byte	0x04, 0x11
        /*0092*/ 	.short	(.L_28 - .L_27)
	.align		4
.L_27:
        /*0094*/ 	.word	index@(_Z31gpuElementaryCellularAutoRule30PiS_iS_)
        /*0098*/ 	.word	0x00000000


	//----- nvinfo : EIATTR_REGCOUNT
	.align		4
.L_28:
        /*009c*/ 	.byte	0x04, 0x2f
        /*009e*/ 	.short	(.L_30 - .L_29)
	.align		4
.L_29:
        /*00a0*/ 	.word	index@(_Z10gpuPrinterPii)
        /*00a4*/ 	.word	0x00000019


	//----- nvinfo : EIATTR_FRAME_SIZE
	.align		4
.L_30:
        /*00a8*/ 	.byte	0x04, 0x11
        /*00aa*/ 	.short	(.L_32 - .L_31)
	.align		4
.L_31:
        /*00ac*/ 	.word	index@(_Z10gpuPrinterPii)
        /*00b0*/ 	.word	0x00000000


	//----- nvinfo : EIATTR_MIN_STACK_SIZE
	.align		4
.L_32:
        /*00b4*/ 	.byte	0x04, 0x12
        /*00b6*/ 	.short	(.L_34 - .L_33)
	.align		4
.L_33:
        /*00b8*/ 	.word	index@(_Z10gpuPrinterPii)
        /*00bc*/ 	.word	0x00000000


	//----- nvinfo : EIATTR_MIN_STACK_SIZE
	.align		4
.L_34:
        /*00c0*/ 	.byte	0x04, 0x12
        /*00c2*/ 	.short	(.L_36 - .L_35)
	.align		4
.L_35:
        /*00c4*/ 	.word	index@(_Z31gpuElementaryCellularAutoRule30PiS_iS_)
        /*00c8*/ 	.word	0x00000000


	//----- nvinfo : EIATTR_MIN_STACK_SIZE
	.align		4
.L_36:
        /*00cc*/ 	.byte	0x04, 0x12
        /*00ce*/ 	.short	(.L_38 - .L_37)
	.align		4
.L_37:
        /*00d0*/ 	.word	index@(_Z9gpuTransfPiS_i)
        /*00d4*/ 	.word	0x00000000


	//----- nvinfo : EIATTR_MIN_STACK_SIZE
	.align		4
.L_38:
        /*00d8*/ 	.byte	0x04, 0x12
        /*00da*/ 	.short	(.L_40 - .L_39)
	.align		4
.L_39:
        /*00dc*/ 	.word	index@(_Z16hillisSteeleScanPiS_i)
        /*00e0*/ 	.word	0x00000000


	//----- nvinfo : EIATTR_MIN_STACK_SIZE
	.align		4
.L_40:
        /*00e4*/ 	.byte	0x04, 0x12
        /*00e6*/ 	.short	(.L_42 - .L_41)
	.align		4
.L_41:
        /*00e8*/ 	.word	index@(_Z9moveRightPiS_i)
        /*00ec*/ 	.word	0x00000000


	//----- nvinfo : EIATTR_MIN_STACK_SIZE
	.align		4
.L_42:
        /*00f0*/ 	.byte	0x04, 0x12
        /*00f2*/ 	.short	(.L_44 - .L_43)
	.align		4
.L_43:
        /*00f4*/ 	.word	index@(_Z15gpuIntConverterPiPji)
        /*00f8*/ 	.word	0x00000000


	//----- nvinfo : EIATTR_MIN_STACK_SIZE
	.align		4
.L_44:
        /*00fc*/ 	.byte	0x04, 0x12
        /*00fe*/ 	.short	(.L_46 - .L_45)
	.align		4
.L_45:
        /*0100*/ 	.word	index@(_Z15gpuBinConverteriPi)
        /*0104*/ 	.word	0x00000000
.L_46:


//--------------------- .nv.compat                --------------------------
	.section	.nv.compat,"",@"SHT_CUDA_COMPAT_INFO"
	.align	4
        /*0000*/ 	.byte	0x02, 0x09, 0x00, 0x00, 0x02, 0x02, 0x01, 0x00, 0x02, 0x05, 0x05, 0x00, 0x03, 0x07, 0x01, 0x01
        /*0010*/ 	.byte	0x02, 0x03, 0x00, 0x00, 0x02, 0x06, 0x01, 0x00, 0x04, 0x0b, 0x08, 0x00, 0x01, 0x00, 0x00, 0x00
        /*0020*/ 	.byte	0x00, 0x00, 0x00, 0x00


//--------------------- .nv.info._Z10gpuPrinterPii --------------------------
	.section	.nv.info._Z10gpuPrinterPii,"",@"SHT_CUDA_INFO"
	.sectionflags	@""
	.align	4


	//----- nvinfo : EIATTR_CUDA_API_VERSION
	.align		4
        /*0000*/ 	.byte	0x04, 0x37
        /*0002*/ 	.short	(.L_48 - .L_47)
.L_47:
        /*0004*/ 	.word	0x00000082


	//----- nvinfo : EIATTR_KPARAM_INFO
	.align		4
.L_48:
        /*0008*/ 	.byte	0x04, 0x17
        /*000a*/ 	.short	(.L_50 - .L_49)
.L_49:
        /*000c*/ 	.word	0x00000000
        /*0010*/ 	.short	0x0001
        /*0012*/ 	.short	0x0008
        /*0014*/ 	.byte	0x00, 0xf0, 0x11, 0x00


	//----- nvinfo : EIATTR_KPARAM_INFO
	.align		4
.L_50:
        /*0018*/ 	.byte	0x04, 0x17
        /*001a*/ 	.short	(.L_52 - .L_51)
.L_51:
        /*001c*/ 	.word	0x00000000
        /*0020*/ 	.short	0x0000
        /*0022*/ 	.short	0x0000
        /*0024*/ 	.byte	0x00, 0xf5, 0x21, 0x00


	//----- nvinfo : EIATTR_SPARSE_MMA_MASK
	.align		4
.L_52:
        /*0028*/ 	.byte	0x03, 0x50
        /*002a*/ 	.short	0x0000


	//----- nvinfo : EIATTR_MAXREG_COUNT
	.align		4
        /*002c*/ 	.byte	0x03, 0x1b
        /*002e*/ 	.short	0x00ff


	//----- nvinfo : EIATTR_EXTERNS
	.align		4
        /*0030*/ 	.byte	0x04, 0x0f
        /*0032*/ 	.short	(.L_54 - .L_53)


	//   ....[0]....
	.align		4
.L_53:
        /*0034*/ 	.word	index@(vprintf)


	//----- nvinfo : EIATTR_MERCURY_ISA_VERSION
	.align		4
.L_54:
        /*0038*/ 	.byte	0x03, 0x5f
        /*003a*/ 	.short	0x0101


	//----- nvinfo : EIATTR_VRC_CTA_INIT_COUNT
	.align		4
        /*003c*/ 	.byte	0x02, 0x4a
	.zero		1
	.zero		1


	//----- nvinfo : EIATTR_SYSCALL_OFFSETS
	.align		4
        /*0040*/ 	.byte	0x04, 0x46
        /*0042*/ 	.short	(.L_56 - .L_55)


	//   ....[0]....
.L_55:
        /*0044*/ 	.word	0x00000210


	//   ....[1]....
        /*0048*/ 	.word	0x000002a0


	//   ....[2]....
        /*004c*/ 	.word	0x00000370


	//   ....[3]....
        /*0050*/ 	.word	0x00000400


	//   ....[4]....
        /*0054*/ 	.word	0x000004d0


	//   ....[5]....
        /*0058*/ 	.word	0x00000560


	//   ....[6]....
        /*005c*/ 	.word	0x00000630


	//   ....[7]....
        /*0060*/ 	.word	0x000006c0


	//   ....[8]....
        /*0064*/ 	.word	0x00000790


	//   ....[9]....
        /*0068*/ 	.word	0x00000820


	//   ....[10]....
        /*006c*/ 	.word	0x000008f0


	//   ....[11]....
        /*0070*/ 	.word	0x00000980


	//   ....[12]....
        /*0074*/ 	.word	0x00000a50


	//   ....[13]....
        /*0078*/ 	.word	0x00000ae0


	//   ....[14]....
        /*007c*/ 	.word	0x00000bb0


	//   ....[15]....
        /*0080*/ 	.word	0x00000c40


	//   ....[16]....
        /*0084*/ 	.word	0x00000dd0


	//   ....[17]....
        /*0088*/ 	.word	0x00000e60


	//   ....[18]....
        /*008c*/ 	.word	0x00000f10


	//   ....[19]....
        /*0090*/ 	.word	0x00000fa0


	//   ....[20]....
        /*0094*/ 	.word	0x00001050


	//   ....[21]....
        /*0098*/ 	.word	0x000010e0


	//   ....[22]....
        /*009c*/ 	.word	0x00001190


	//   ....[23]....
        /*00a0*/ 	.word	0x00001220


	//   ....[24]....
        /*00a4*/ 	.word	0x00001340


	//   ....[25]....
        /*00a8*/ 	.word	0x000013d0


	//   ....[26]....
        /*00ac*/ 	.word	0x00001480


	//   ....[27]....
        /*00b0*/ 	.word	0x00001510


	//   ....[28]....
        /*00b4*/ 	.word	0x00001630


	//   ....[29]....
        /*00b8*/ 	.word	0x000016c0


	//   ....[30]....
        /*00bc*/ 	.word	0x00001740


	//----- nvinfo : EIATTR_EXIT_INSTR_OFFSETS
	.align		4
.L_56:
        /*00c0*/ 	.byte	0x04, 0x1c
        /*00c2*/ 	.short	(.L_58 - .L_57)


	//   ....[0]....
.L_57:
        /*00c4*/ 	.word	0x00001750


	//----- nvinfo : EIATTR_CRS_STACK_SIZE
	.align		4
.L_58:
        /*00c8*/ 	.byte	0x04, 0x1e
        /*00ca*/ 	.short	(.L_60 - .L_59)
.L_59:
        /*00cc*/ 	.word	0x00000000


	//----- nvinfo : EIATTR_CBANK_PARAM_SIZE
	.align		4
.L_60:
        /*00d0*/ 	.byte	0x03, 0x19
        /*00d2*/ 	.short	0x000c


	//----- nvinfo : EIATTR_PARAM_CBANK
	.align		4
        /*00d4*/ 	.byte	0x04, 0x0a
        /*00d6*/ 	.short	(.L_62 - .L_61)
	.align		4
.L_61:
        /*00d8*/ 	.word	index@(.nv.constant0._Z10gpuPrinterPii)
        /*00dc*/ 	.short	0x0380
        /*00de*/ 	.short	0x000c


	//----- nvinfo : EIATTR_SW_WAR
	.align		4
.L_62:
        /*00e0*/ 	.byte	0x04, 0x36
        /*00e2*/ 	.short	(.L_64 - .L_63)
.L_63:
        /*00e4*/ 	.word	0x00000008
.L_64:


//--------------------- .nv.info._Z31gpuElementaryCellularAutoRule30PiS_iS_ --------------------------
	.section	.nv.info._Z31gpuElementaryCellularAutoRule30PiS_iS_,"",@"SHT_CUDA_INFO"
	.sectionflags	@""
	.align	4


	//----- nvinfo : EIATTR_CUDA_API_VERSION
	.align		4
        /*0000*/ 	.byte	0x04, 0x37
        /*0002*/ 	.short	(.L_66 - .L_65)
.L_65:
        /*0004*/ 	.word	0x00000082


	//----- nvinfo : EIATTR_KPARAM_INFO
	.align		4
.L_66:
        /*0008*/ 	.byte	0x04, 0x17
        /*000a*/ 	.short	(.L_68 - .L_67)
.L_67:
        /*000c*/ 	.word	0x00000000
        /*0010*/ 	.short	0x0003
        /*0012*/ 	.short	0x0018
        /*0014*/ 	.byte	0x00, 0xf5, 0x21, 0x00


	//----- nvinfo : EIATTR_KPARAM_INFO
	.align		4
.L_68:
        /*0018*/ 	.byte	0x04, 0x17
        /*001a*/ 	.short	(.L_70 - .L_69)
.L_69:
        /*001c*/ 	.word	0x00000000
        /*0020*/ 	.short	0x0002
        /*0022*/ 	.short	0x0010
        /*0024*/ 	.byte	0x00, 0xf0, 0x11, 0x00


	//----- nvinfo : EIATTR_KPARAM_INFO
	.align		4
.L_70:
        /*0028*/ 	.byte	0x04, 0x17
        /*002a*/ 	.short	(.L_72 - .L_71)
.L_71:
        /*002c*/ 	.word	0x00000000
        /*0030*/ 	.short	0x0001
        /*0032*/ 	.short	0x0008
        /*0034*/ 	.byte	0x00, 0xf5, 0x21, 0x00


	//----- nvinfo : EIATTR_KPARAM_INFO
	.align		4
.L_72:
        /*0038*/ 	.byte	0x04, 0x17
        /*003a*/ 	.short	(.L_74 - .L_73)
.L_73:
        /*003c*/ 	.word	0x00000000
        /*0040*/ 	.short	0x0000
        /*0042*/ 	.short	0x0000
        /*0044*/ 	.byte	0x00, 0xf5, 0x21, 0x00


	//----- nvinfo : EIATTR_SPARSE_MMA_MASK
	.align		4
.L_74:
        /*0048*/ 	.byte	0x03, 0x50
        /*004a*/ 	.short	0x0000


	//----- nvinfo : EIATTR_MAXREG_COUNT
	.align		4
        /*004c*/ 	.byte	0x03, 0x1b
        /*004e*/ 	.short	0x00ff


	//----- nvinfo : EIATTR_MERCURY_ISA_VERSION
	.align		4
        /*0050*/ 	.byte	0x03, 0x5f
        /*0052*/ 	.short	0x0101


	//----- nvinfo : EIATTR_VRC_CTA_INIT_COUNT
	.align		4
        /*0054*/ 	.byte	0x02, 0x4a
	.zero		1
	.zero		1


	//----- nvinfo : EIATTR_EXIT_INSTR_OFFSETS
	.align		4
        /*0058*/ 	.byte	0x04, 0x1c
        /*005a*/ 	.short	(.L_76 - .L_75)


	//   ....[0]....
.L_75:
        /*005c*/ 	.word	0x00000090


	//   ....[1]....
        /*0060*/ 	.word	0x00000200


	//----- nvinfo : EIATTR_CBANK_PARAM_SIZE
	.align		4
.L_76:
        /*0064*/ 	.byte	0x03, 0x19
        /*0066*/ 	.short	0x0020


	//----- nvinfo : EIATTR_PARAM_CBANK
	.align		4
        /*0068*/ 	.byte	0x04, 0x0a
        /*006a*/ 	.short	(.L_78 - .L_77)
	.align		4
.L_77:
        /*006c*/ 	.word	index@(.nv.constant0._Z31gpuElementaryCellularAutoRule30PiS_iS_)
        /*0070*/ 	.short	0x0380
        /*0072*/ 	.short	0x0020


	//----- nvinfo : EIATTR_SW_WAR
	.align		4
.L_78:
        /*0074*/ 	.byte	0x04, 0x36
        /*0076*/ 	.short	(.L_80 - .L_79)
.L_79:
        /*0078*/ 	.word	0x00000008
.L_80:


//--------------------- .nv.info._Z9gpuTransfPiS_i --------------------------
	.section	.nv.info._Z9gpuTransfPiS_i,"",@"SHT_CUDA_INFO"
	.sectionflags	@""
	.align	4


	//----- nvinfo : EIATTR_CUDA_API_VERSION
	.align		4
        /*0000*/ 	.byte	0x04, 0x37
        /*0002*/ 	.short	(.L_82 - .L_81)
.L_81:
        /*0004*/ 	.word	0x00000082


	//----- nvinfo : EIATTR_KPARAM_INFO
	.align		4
.L_82:
        /*0008*/ 	.byte	0x04, 0x17
        /*000a*/ 	.short	(.L_84 - .L_83)
.L_83:
        /*000c*/ 	.word	0x00000000
        /*0010*/ 	.short	0x0002
        /*0012*/ 	.short	0x0010
        /*0014*/ 	.byte	0x00, 0xf0, 0x11, 0x00


	//----- nvinfo : EIATTR_KPARAM_INFO
	.align		4
.L_84:
        /*0018*/ 	.byte	0x04, 0x17
        /*001a*/ 	.short	(.L_86 - .L_85)
.L_85:
        /*001c*/ 	.word	0x00000000
        /*0020*/ 	.short	0x0001
        /*0022*/ 	.short	0x0008
        /*0024*/ 	.byte	0x00, 0xf5, 0x21, 0x00


	//----- nvinfo : EIATTR_KPARAM_INFO
	.align		4
.L_86:
        /*0028*/ 	.byte	0x04, 0x17
        /*002a*/ 	.short	(.L_88 - .L_87)
.L_87:
        /*002c*/ 	.word	0x00000000
        /*0030*/ 	.short	0x0000
        /*0032*/ 	.short	0x0000
        /*0034*/ 	.byte	0x00, 0xf5, 0x21, 0x00


	//----- nvinfo : EIATTR_SPARSE_MMA_MASK
	.align		4
.L_88:
        /*0038*/ 	.byte	0x03, 0x50
        /*003a*/ 	.short	0x0000


	//----- nvinfo : EIATTR_MAXREG_COUNT
	.align		4
        /*003c*/ 	.byte	0x03, 0x1b
        /*003e*/ 	.short	0x00ff


	//----- nvinfo : EIATTR_NUM_BARRIERS
	.align		4
        /*0040*/ 	.byte	0x02, 0x4c
        /*0042*/ 	.byte	0x01
	.zero		1


	//----- nvinfo : EIATTR_MERCURY_ISA_VERSION
	.align		4
        /*0044*/ 	.byte	0x03, 0x5f
        /*0046*/ 	.short	0x0101


	//----- nvinfo : EIATTR_VRC_CTA_INIT_COUNT
	.align		4
        /*0048*/ 	.byte	0x02, 0x4a
	.zero		1
	.zero		1


	//----- nvinfo : EIATTR_EXIT_INSTR_OFFSETS
	.align		4
        /*004c*/ 	.byte	0x04, 0x1c
        /*004e*/ 	.short	(.L_90 - .L_89)


	//   ....[0]....
.L_89:
        /*0050*/ 	.word	0x00000120


	//----- nvinfo : EIATTR_CRS_STACK_SIZE
	.align		4
.L_90:
        /*0054*/ 	.byte	0x04, 0x1e
        /*0056*/ 	.short	(.L_92 - .L_91)
.L_91:
        /*0058*/ 	.word	0x00000000


	//----- nvinfo : EIATTR_CBANK_PARAM_SIZE
	.align		4
.L_92:
        /*005c*/ 	.byte	0x03, 0x19
        /*005e*/ 	.short	0x0014


	//----- nvinfo : EIATTR_PARAM_CBANK
	.align		4
        /*0060*/ 	.byte	0x04, 0x0a
        /*0062*/ 	.short	(.L_94 - .L_93)
	.align		4
.L_93:
        /*0064*/ 	.word	index@(.nv.constant0._Z9gpuTransfPiS_i)
        /*0068*/ 	.short	0x0380
        /*006a*/ 	.short	0x0014


	//----- nvinfo : EIATTR_SW_WAR
	.align		4
.L_94:
        /*006c*/ 	.byte	0x04, 0x36
        /*006e*/ 	.short	(.L_96 - .L_95)
.L_95:
        /*0070*/ 	.word	0x00000008
.L_96:


//--------------------- .nv.info._Z16hillisSteeleScanPiS_i --------------------------
	.section	.nv.info._Z16hillisSteeleScanPiS_i,"",@"SHT_CUDA_INFO"
	.sectionflags	@""
	.align	4


	//----- nvinfo : EIATTR_CUDA_API_VERSION
	.align		4
        /*0000*/ 	.byte	0x04, 0x37
        /*0002*/ 	.short	(.L_98 - .L_97)
.L_97:
        /*0004*/ 	.word	0x00000082


	//----- nvinfo : EIATTR_KPARAM_INFO
	.align		4
.L_98:
        /*0008*/ 	.byte	0x04, 0x17
        /*000a*/ 	.short	(.L_100 - .L_99)
.L_99:
        /*000c*/ 	.word	0x00000000
        /*0010*/ 	.short	0x0002
        /*0012*/ 	.short	0x0010
        /*0014*/ 	.byte	0x00, 0xf0, 0x11, 0x00


	//----- nvinfo : EIATTR_KPARAM_INFO
	.align		4
.L_100:
        /*0018*/ 	.byte	0x04, 0x17
        /*001a*/ 	.short	(.L_102 - .L_101)
.L_101:
        /*001c*/ 	.word	0x00000000
        /*0020*/ 	.short	0x0001
        /*0022*/ 	.short	0x0008
        /*0024*/ 	.byte	0x00, 0xf5, 0x21, 0x00


	//----- nvinfo : EIATTR_KPARAM_INFO
	.align		4
.L_102:
        /*0028*/ 	.byte	0x04, 0x17
        /*002a*/ 	.short	(.L_104 - .L_103)
.L_103:
        /*002c*/ 	.word	0x00000000
        /*0030*/ 	.short	0x0000
        /*0032*/ 	.short	0x0000
        /*0034*/ 	.byte	0x00, 0xf5, 0x21, 0x00


	//----- nvinfo : EIATTR_SPARSE_MMA_MASK
	.align		4
.L_104:
        /*0038*/ 	.byte	0x03, 0x50
        /*003a*/ 	.short	0x0000


	//----- nvinfo : EIATTR_MAXREG_COUNT
	.align		4
        /*003c*/ 	.byte	0x03, 0x1b
        /*003e*/ 	.short	0x00ff


	//----- nvinfo : EIATTR_NUM_BARRIERS
	.align		4
        /*0040*/ 	.byte	0x02, 0x4c
        /*0042*/ 	.byte	0x01
	.zero		1


	//----- nvinfo : EIATTR_MERCURY_ISA_VERSION
	.align		4
        /*0044*/ 	.byte	0x03, 0x5f
        /*0046*/ 	.short	0x0101


	//----- nvinfo : EIATTR_VRC_CTA_INIT_COUNT
	.align		4
        /*0048*/ 	.byte	0x02, 0x4a
	.zero		1
	.zero		1


	//----- nvinfo : EIATTR_EXIT_INSTR_OFFSETS
	.align		4
        /*004c*/ 	.byte	0x04, 0x1c
        /*004e*/ 	.short	(.L_106 - .L_105)


	//   ....[0]....
.L_105:
        /*0050*/ 	.word	0x000000f0


	//   ....[1]....
        /*0054*/ 	.word	0x00000220


	//----- nvinfo : EIATTR_CBANK_PARAM_SIZE
	.align		4
.L_106:
        /*0058*/ 	.byte	0x03, 0x19
        /*005a*/ 	.short	0x0014


	//----- nvinfo : EIATTR_PARAM_CBANK
	.align		4
        /*005c*/ 	.byte	0x04, 0x0a
        /*005e*/ 	.short	(.L_108 - .L_107)
	.align		4
.L_107:
        /*0060*/ 	.word	index@(.nv.constant0._Z16hillisSteeleScanPiS_i)
        /*0064*/ 	.short	0x0380
        /*0066*/ 	.short	0x0014


	//----- nvinfo : EIATTR_SW_WAR
	.align		4
.L_108:
        /*0068*/ 	.byte	0x04, 0x36
        /*006a*/ 	.short	(.L_110 - .L_109)
.L_109:
        /*006c*/ 	.word	0x00000008
.L_110:


//--------------------- .nv.info._Z9moveRightPiS_i --------------------------
	.section	.nv.info._Z9moveRightPiS_i,"",@"SHT_CUDA_INFO"
	.sectionflags	@""
	.align	4


	//----- nvinfo : EIATTR_CUDA_API_VERSION
	.align		4
        /*0000*/ 	.byte	0x04, 0x37
        /*0002*/ 	.short	(.L_112 - .L_111)
.L_111:
        /*0004*/ 	.word	0x00000082


	//----- nvinfo : EIATTR_KPARAM_INFO
	.align		4
.L_112:
        /*0008*/ 	.byte	0x04, 0x17
        /*000a*/ 	.short	(.L_114 - .L_113)
.L_113:
        /*000c*/ 	.word	0x00000000
        /*0010*/ 	.short	0x0002
        /*0012*/ 	.short	0x0010
        /*0014*/ 	.byte	0x00, 0xf0, 0x11, 0x00


	//----- nvinfo : EIATTR_KPARAM_INFO
	.align		4
.L_114:
        /*0018*/ 	.byte	0x04, 0x17
        /*001a*/ 	.short	(.L_116 - .L_115)
.L_115:
        /*001c*/ 	.word	0x00000000
        /*0020*/ 	.short	0x0001
        /*0022*/ 	.short	0x0008
        /*0024*/ 	.byte	0x00, 0xf5, 0x21, 0x00


	//----- nvinfo : EIATTR_KPARAM_INFO
	.align		4
.L_116:
        /*0028*/ 	.byte	0x04, 0x17
        /*002a*/ 	.short	(.L_118 - .L_117)
.L_117:
        /*002c*/ 	.word	0x00000000
        /*0030*/ 	.short	0x0000
        /*0032*/ 	.short	0x0000
        /*0034*/ 	.byte	0x00, 0xf5, 0x21, 0x00


	//----- nvinfo : EIATTR_SPARSE_MMA_MASK
	.align		4
.L_118:
        /*0038*/ 	.byte	0x03, 0x50
        /*003a*/ 	.short	0x0000


	//----- nvinfo : EIATTR_MAXREG_COUNT
	.align		4
        /*003c*/ 	.byte	0x03, 0x1b
        /*003e*/ 	.short	0x00ff


	//----- nvinfo : EIATTR_MERCURY_ISA_VERSION
	.align		4
        /*0040*/ 	.byte	0x03, 0x5f
        /*0042*/ 	.short	0x0101


	//----- nvinfo : EIATTR_COOP_GROUP_MASK_REGIDS
	.align		4
        /*0044*/ 	.byte	0x04, 0x29
        /*0046*/ 	.short	(.L_120 - .L_119)


	//   ....[0]....
.L_119:
        /*0048*/ 	.word	0xffffffff


	//----- nvinfo : EIATTR_COOP_GROUP_INSTR_OFFSETS
	.align		4
.L_120:
        /*004c*/ 	.byte	0x04, 0x28
        /*004e*/ 	.short	(.L_122 - .L_121)


	//   ....[0]....
.L_121:
        /*0050*/ 	.word	0x000000a0


	//----- nvinfo : EIATTR_VRC_CTA_INIT_COUNT
	.align		4
.L_122:
        /*0054*/ 	.byte	0x02, 0x4a
	.zero		1
	.zero		1


	//----- nvinfo : EIATTR_EXIT_INSTR_OFFSETS
	.align		4
        /*0058*/ 	.byte	0x04, 0x1c
        /*005a*/ 	.short	(.L_124 - .L_123)


	//   ....[0]....
.L_123:
        /*005c*/ 	.word	0x000000d0


	//----- nvinfo : EIATTR_CBANK_PARAM_SIZE
	.align		4
.L_124:
        /*0060*/ 	.byte	0x03, 0x19
        /*0062*/ 	.short	0x0014


	//----- nvinfo : EIATTR_PARAM_CBANK
	.align		4
        /*0064*/ 	.byte	0x04, 0x0a
        /*0066*/ 	.short	(.L_126 - .L_125)
	.align		4
.L_125:
        /*0068*/ 	.word	index@(.nv.constant0._Z9moveRightPiS_i)
        /*006c*/ 	.short	0x0380
        /*006e*/ 	.short	0x0014


	//----- nvinfo : EIATTR_SW_WAR
	.align		4
.L_126:
        /*0070*/ 	.byte	0x04, 0x36
        /*0072*/ 	.short	(.L_128 - .L_127)
.L_127:
        /*0074*/ 	.word	0x00000008
.L_128:


//--------------------- .nv.info._Z15gpuIntConverterPiPji --------------------------
	.section	.nv.info._Z15gpuIntConverterPiPji,"",@"SHT_CUDA_INFO"
	.sectionflags	@""
	.align	4


	//----- nvinfo : EIATTR_CUDA_API_VERSION
	.align		4
        /*0000*/ 	.byte	0x04, 0x37
        /*0002*/ 	.short	(.L_130 - .L_129)
.L_129:
        /*0004*/ 	.word	0x00000082


	//----- nvinfo : EIATTR_KPARAM_INFO
	.align		4
.L_130:
        /*0008*/ 	.byte	0x04, 0x17
        /*000a*/ 	.short	(.L_132 - .L_131)
.L_131:
        /*000c*/ 	.word	0x00000000
        /*0010*/ 	.short	0x0002
        /*0012*/ 	.short	0x0010
        /*0014*/ 	.byte	0x00, 0xf0, 0x11, 0x00


	//----- nvinfo : EIATTR_KPARAM_INFO
	.align		4
.L_132:
        /*0018*/ 	.byte	0x04, 0x17
        /*001a*/ 	.short	(.L_134 - .L_133)
.L_133:
        /*001c*/ 	.word	0x00000000
        /*0020*/ 	.short	0x0001
        /*0022*/ 	.short	0x0008
        /*0024*/ 	.byte	0x00, 0xf5, 0x21, 0x00


	//----- nvinfo : EIATTR_KPARAM_INFO
	.align		4
.L_134:
        /*0028*/ 	.byte	0x04, 0x17
        /*002a*/ 	.short	(.L_136 - .L_135)
.L_135:
        /*002c*/ 	.word	0x00000000
        /*0030*/ 	.short	0x0000
        /*0032*/ 	.short	0x0000
        /*0034*/ 	.byte	0x00, 0xf5, 0x21, 0x00


	//----- nvinfo : EIATTR_SPARSE_MMA_MASK
	.align		4
.L_136:
        /*0038*/ 	.byte	0x03, 0x50
        /*003a*/ 	.short	0x0000


	//----- nvinfo : EIATTR_MAXREG_COUNT
	.align		4
        /*003c*/ 	.byte	0x03, 0x1b
        /*003e*/ 	.short	0x00ff


	//----- nvinfo : EIATTR_NUM_BARRIERS
	.align		4
        /*0040*/ 	.byte	0x02, 0x4c
        /*0042*/ 	.byte	0x01
	.zero		1


	//----- nvinfo : EIATTR_MERCURY_ISA_VERSION
	.align		4
        /*0044*/ 	.byte	0x03, 0x5f
        /*0046*/ 	.short	0x0101


	//----- nvinfo : EIATTR_INT_WARP_WIDE_INSTR_OFFSETS
	.align		4
        /*0048*/ 	.byte	0x04, 0x31
        /*004a*/ 	.short	(.L_138 - .L_137)


	//   ....[0]....
.L_137:
        /*004c*/ 	.word	0x000001b0


	//   ....[1]....
        /*0050*/ 	.word	0x00000260


	//----- nvinfo : EIATTR_VRC_CTA_INIT_COUNT
	.align		4
.L_138:
        /*0054*/ 	.byte	0x02, 0x4a
	.zero		1
	.zero		1


	//----- nvinfo : EIATTR_EXIT_INSTR_OFFSETS
	.align		4
        /*0058*/ 	.byte	0x04, 0x1c
        /*005a*/ 	.short	(.L_140 - .L_139)


	//   ....[0]....
.L_139:
        /*005c*/ 	.word	0x000002c0


	//   ....[1]....
        /*0060*/ 	.word	0x00000330


	//----- nvinfo : EIATTR_CRS_STACK_SIZE
	.align		4
.L_140:
        /*0064*/ 	.byte	0x04, 0x1e
        /*0066*/ 	.short	(.L_142 - .L_141)
.L_141:
        /*0068*/ 	.word	0x00000000


	//----- nvinfo : EIATTR_CBANK_PARAM_SIZE
	.align		4
.L_142:
        /*006c*/ 	.byte	0x03, 0x19
        /*006e*/ 	.short	0x0014


	//----- nvinfo : EIATTR_PARAM_CBANK
	.align		4
        /*0070*/ 	.byte	0x04, 0x0a
        /*0072*/ 	.short	(.L_144 - .L_143)
	.align		4
.L_143:
        /*0074*/ 	.word	index@(.nv.constant0._Z15gpuIntConverterPiPji)
        /*0078*/ 	.short	0x0380
        /*007a*/ 	.short	0x0014


	//----- nvinfo : EIATTR_SW_WAR
	.align		4
.L_144:
        /*007c*/ 	.byte	0x04, 0x36
        /*007e*/ 	.short	(.L_146 - .L_145)
.L_145:
        /*0080*/ 	.word	0x00000008
.L_146:


//--------------------- .nv.info._Z15gpuBinConverteriPi --------------------------
	.section	.nv.info._Z15gpuBinConverteriPi,"",@"SHT_CUDA_INFO"
	.sectionflags	@""
	.align	4


	//----- nvinfo : EIATTR_CUDA_API_VERSION
	.align		4
        /*0000*/ 	.byte	0x04, 0x37
        /*0002*/ 	.short	(.L_148 - .L_147)
.L_147:
        /*0004*/ 	.word	0x00000082


	//----- nvinfo : EIATTR_KPARAM_INFO
	.align		4
.L_148:
        /*0008*/ 	.byte	0x04, 0x17
        /*000a*/ 	.short	(.L_150 - .L_149)
.L_149:
        /*000c*/ 	.word	0x00000000
        /*0010*/ 	.short	0x0001
        /*0012*/ 	.short	0x0008
        /*0014*/ 	.byte	0x00, 0xf5, 0x21, 0x00


	//----- nvinfo : EIATTR_KPARAM_INFO
	.align		4
.L_150:
        /*0018*/ 	.byte	0x04, 0x17
        /*001a*/ 	.short	(.L_152 - .L_151)
.L_151:
        /*001c*/ 	.word	0x00000000
        /*0020*/ 	.short	0x0000
        /*0022*/ 	.short	0x0000
        /*0024*/ 	.byte	0x00, 0xf0, 0x11, 0x00


	//----- nvinfo : EIATTR_SPARSE_MMA_MASK
	.align		4
.L_152:
        /*0028*/ 	.byte	0x03, 0x50
        /*002a*/ 	.short	0x0000


	//----- nvinfo : EIATTR_MAXREG_COUNT
	.align		4
        /*002c*/ 	.byte	0x03, 0x1b
        /*002e*/ 	.short	0x00ff


	//----- nvinfo : EIATTR_MERCURY_ISA_VERSION
	.align		4
        /*0030*/ 	.byte	0x03, 0x5f
        /*0032*/ 	.short	0x0101


	//----- nvinfo : EIATTR_VRC_CTA_INIT_COUNT
	.align		4
        /*0034*/ 	.byte	0x02, 0x4a
	.zero		1
	.zero		1


	//----- nvinfo : EIATTR_EXIT_INSTR_OFFSETS
	.align		4
        /*0038*/ 	.byte	0x04, 0x1c
        /*003a*/ 	.short	(.L_154 - .L_153)


	//   ....[0]....
.L_153:
        /*003c*/ 	.word	0x00000060


	//   ....[1]....
        /*0040*/ 	.word	0x000000f0


	//----- nvinfo : EIATTR_CBANK_PARAM_SIZE
	.align		4
.L_154:
        /*0044*/ 	.byte	0x03, 0x19
        /*0046*/ 	.short	0x0010


	//----- nvinfo : EIATTR_PARAM_CBANK
	.align		4
        /*0048*/ 	.byte	0x04, 0x0a
        /*004a*/ 	.short	(.L_156 - .L_155)
	.align		4
.L_155:
        /*004c*/ 	.word	index@(.nv.constant0._Z15gpuBinConverteriPi)
        /*0050*/ 	.short	0x0380
        /*0052*/ 	.short	0x0010


	//----- nvinfo : EIATTR_SW_WAR
	.align		4
.L_156:
        /*0054*/ 	.byte	0x04, 0x36
        /*0056*/ 	.short	(.L_158 - .L_157)
.L_157:
        /*0058*/ 	.word	0x00000008
.L_158:


//--------------------- .nv.callgraph             --------------------------
	.section	.nv.callgraph,"",@"SHT_CUDA_CALLGRAPH"
	.align	4
	.sectionentsize	8
	.align		4
        /*0000*/ 	.word	0x00000000
	.align		4
        /*0004*/ 	.word	0xffffffff
	.align		4
        /*0008*/ 	.word	index@(_Z10gpuPrinterPii)
	.align		4
        /*000c*/ 	.word	index@(vprintf)
	.align		4
        /*0010*/ 	.word	0x00000000
	.align		4
        /*0014*/ 	.word	0xfffffffe
	.align		4
        /*0018*/ 	.word	0x00000000
	.align		4
        /*001c*/ 	.word	0xfffffffd
	.align		4
        /*0020*/ 	.word	0x00000000
	.align		4
        /*0024*/ 	.word	0xfffffffc


//--------------------- .nv.constant4             --------------------------
	.section	.nv.constant4,"a",@progbits
	.align	8
	.align		8
.nv.constant4:
        /*0000*/ 	.dword	vprintf
	.align		8
        /*0008*/ 	.dword	$str
	.align		8
        /*0010*/ 	.dword	$str$1
	.align		8
        /*0018*/ 	.dword	$str$2


//--------------------- .text._Z10gpuPrinterPii   --------------------------
	.section	.text._Z10gpuPrinterPii,"ax",@progbits
	.align	128
        .global         _Z10gpuPrinterPii
        .type           _Z10gpuPrinterPii,@function
        .size           _Z10gpuPrinterPii,(.L_x_73 - _Z10gpuPrinterPii)
        .other          _Z10gpuPrinterPii,@"STO_CUDA_ENTRY STV_DEFAULT"
_Z10gpuPrinterPii:
.text._Z10gpuPrinterPii:
[----:B------:R-:W0:Y:S01]  /*0000*/  LDC R1, c[0x0][0x37c] ;  /* 0x0000df00ff017b82 */ /* 0x000e220000000800 */
[----:B------:R-:W1:Y:S02]  /*0010*/  LDCU UR4, c[0x0][0x388] ;  /* 0x00007100ff0477ac */ /* 0x000e640008000800 */
[----:B-1----:R-:W-:-:S09]  /*0020*/  UISETP.GE.AND UP0, UPT, UR4, 0x1, UPT ;  /* 0x000000010400788c */ /* 0x002fd2000bf06270 */
[----:B------:R-:W-:Y:S05]  /*0030*/  BRA.U !UP0, `(.L_x_0) ;  /* 0x0000001508a47547 */ /* 0x000fea000b800000 */
[----:B------:R-:W-:Y:S01]  /*0040*/  UISETP.GE.U32.AND UP0, UPT, UR4, 0x8, UPT ;  /* 0x000000080400788c */ /* 0x000fe2000bf06070 */
[----:B------:R-:W-:Y:S01]  /*0050*/  IMAD.MOV.U32 R18, RZ, RZ, RZ ;  /* 0x000000ffff127224 */ /* 0x000fe200078e00ff */
[----:B------:R-:W1:Y:S01]  /*0060*/  LDCU.64 UR36, c[0x0][0x358] ;  /* 0x00006b00ff2477ac */ /* 0x000e620008000a00 */
[----:B------:R-:W-:-:S06]  /*0070*/  ULOP3.LUT UR38, UR4, 0x7, URZ, 0xc0, !UPT ;  /* 0x0000000704267892 */ /* 0x000fcc000f8ec0ff */
[----:B------:R-:W-:Y:S06]  /*0080*/  BRA.U !UP0, `(.L_x_1) ;  /* 0x0000000d08087547 */ /* 0x000fec000b800000 */
[----:B------:R-:W2:Y:S01]  /*0090*/  LDCU.64 UR6, c[0x0][0x380] ;  /* 0x00007000ff0677ac */ /* 0x000ea20008000a00 */
[----:B------:R-:W-:Y:S01]  /*00a0*/  BSSY.RECONVERGENT B7, `(.L_x_1) ;  /* 0x00000c0000077945 */ /* 0x000fe20003800200 */
[----:B------:R-:W-:-:S04]  /*00b0*/  ULOP3.LUT UR4, UR4, 0x7ffffff8, URZ, 0xc0, !UPT ;  /* 0x7ffffff804047892 */ /* 0x000fc8000f8ec0ff */
[----:B------:R-:W-:Y:S02]  /*00c0*/  UIADD3 UR8, UPT, UPT, -UR4, URZ, URZ ;  /* 0x000000ff04087290 */ /* 0x000fe4000fffe1ff */
[----:B------:R-:W-:-:S04]  /*00d0*/  IMAD.U32 R18, RZ, RZ, UR4 ;  /* 0x00000004ff127e24 */ /* 0x000fc8000f8e00ff */
[----:B------:R-:W-:Y:S01]  /*00e0*/  IMAD.U32 R19, RZ, RZ, UR8 ;  /* 0x00000008ff137e24 */ /* 0x000fe2000f8e00ff */
[----:B--2---:R-:W-:-:S04]  /*00f0*/  UIADD3 UR5, UP0, UPT, UR6, 0x10, URZ ;  /* 0x0000001006057890 */ /* 0x004fc8000ff1e0ff */
[----:B------:R-:W-:Y:S02]  /*0100*/  UIADD3.X UR6, UPT, UPT, URZ, UR7, URZ, UP0, !UPT ;  /* 0x00000007ff067290 */ /* 0x000fe400087fe4ff */
[----:B------:R-:W-:-:S04]  /*0110*/  IMAD.U32 R16, RZ, RZ, UR5 ;  /* 0x00000005ff107e24 */ /* 0x000fc8000f8e00ff */
[----:B------:R-:W-:-:S07]  /*0120*/  IMAD.U32 R17, RZ, RZ, UR6 ;  /* 0x00000006ff117e24 */ /* 0x000fce000f8e00ff */
.L_x_34:
[----:B-1----:R-:W2:Y:S01]  /*0130*/  LDG.E R0, desc[UR36][R16.64+-0x10] ;  /* 0xfffff02410007981 */ /* 0x002ea2000c1e1900 */
[----:B------:R-:W-:Y:S01]  /*0140*/  VIADD R19, R19, 0x8 ;  /* 0x0000000813137836 */ /* 0x000fe20000000000 */
[----:B------:R-:W-:Y:S04]  /*0150*/  BSSY.RECONVERGENT B6, `(.L_x_2) ;  /* 0x0000016000067945 */ /* 0x000fe80003800200 */
[----:B------:R-:W-:-:S04]  /*0160*/  ISETP.NE.AND P1, PT, R19, RZ, PT ;  /* 0x000000ff1300720c */ /* 0x000fc80003f25270 */
[----:B------:R-:W-:Y:S02]  /*0170*/  P2R R22, PR, RZ, 0x2 ;  /* 0x00000002ff167803 */ /* 0x000fe40000000000 */
[----:B--2---:R-:W-:-:S13]  /*0180*/  ISETP.NE.AND P0, PT, R0, 0x1, PT ;  /* 0x000000010000780c */ /* 0x004fda0003f05270 */
[----:B------:R-:W-:Y:S05]  /*0190*/  @P0 BRA `(.L_x_3) ;  /* 0x0000000000240947 */ /* 0x000fea0003800000 */
[----:B------:R-:W-:Y:S01]  /*01a0*/  MOV R0, 0x0 ;  /* 0x0000000000007802 */ /* 0x000fe20000000f00 */
[----:B------:R-:W1:Y:S01]  /*01b0*/  LDCU.64 UR4, c[0x4][0x8] ;  /* 0x01000100ff0477ac */ /* 0x000e620008000a00 */
[----:B------:R-:W-:Y:S02]  /*01c0*/  CS2R R6, SRZ ;  /* 0x0000000000067805 */ /* 0x000fe4000001ff00 */
[----:B------:R2:W3:Y:S01]  /*01d0*/  LDC.64 R2, c[0x4][R0] ;  /* 0x0100000000027b82 */ /* 0x0004e20000000a00 */
[----:B-1----:R-:W-:Y:S02]  /*01e0*/  IMAD.U32 R4, RZ, RZ, UR4 ;  /* 0x00000004ff047e24 */ /* 0x002fe4000f8e00ff */
[----:B--2---:R-:W-:-:S07]  /*01f0*/  IMAD.U32 R5, RZ, RZ, UR5 ;  /* 0x00000005ff057e24 */ /* 0x004fce000f8e00ff */
[----:B------:R-:W-:-:S07]  /*0200*/  LEPC R20, `(.L_x_4) ;  /* 0x000000001014794e */ /* 0x000fce0000000000 */
[----:B0--3--:R-:W-:Y:S05]  /*0210*/  CALL.ABS.NOINC R2 ;  /* 0x0000000002007343 */ /* 0x009fea0003c00000 */
.L_x_4:
[----:B------:R-:W-:Y:S05]  /*0220*/  BRA `(.L_x_5) ;  /* 0x0000000000207947 */ /* 0x000fea0003800000 */
.L_x_3:
        /* <DEDUP_REMOVED lines=8> */
.L_x_5:
[----:B------:R-:W-:Y:S05]  /*02b0*/  BSYNC.RECONVERGENT B6 ;  /* 0x0000000000067941 */ /* 0x000fea0003800200 */
.L_x_2:
[----:B------:R-:W2:Y:S01]  /*02c0*/  LDG.E R0, desc[UR36][R16.64+-0xc] ;  /* 0xfffff42410007981 */ /* 0x000ea2000c1e1900 */
[----:B------:R-:W-:Y:S01]  /*02d0*/  BSSY.RECONVERGENT B6, `(.L_x_6) ;  /* 0x0000014000067945 */ /* 0x000fe20003800200 */
[----:B--2---:R-:W-:-:S13]  /*02e0*/  ISETP.NE.AND P0, PT, R0, 0x1, PT ;  /* 0x000000010000780c */ /* 0x004fda0003f05270 */
[----:B------:R-:W-:Y:S05]  /*02f0*/  @!P0 BRA `(.L_x_7) ;  /* 0x0000000000248947 */ /* 0x000fea0003800000 */
[----:B------:R-:W-:Y:S01]  /*0300*/  MOV R0, 0x0 ;  /* 0x0000000000007802 */ /* 0x000fe20000000f00 */
[----:B------:R-:W0:Y:S01]  /*0310*/  LDCU.64 UR4, c[0x4][0x10] ;  /* 0x01000200ff0477ac */ /* 0x000e220008000a00 */
[----:B------:R-:W-:Y:S02]  /*0320*/  CS2R R6, SRZ ;  /* 0x0000000000067805 */ /* 0x000fe4000001ff00 */
[----:B------:R1:W2:Y:S01]  /*0330*/  LDC.64 R2, c[0x4][R0] ;  /* 0x0100000000027b82 */ /* 0x0002a20000000a00 */
[----:B0-----:R-:W-:Y:S02]  /*0340*/  IMAD.U32 R4, RZ, RZ, UR4 ;  /* 0x00000004ff047e24 */ /* 0x001fe4000f8e00ff */
[----:B-1----:R-:W-:-:S07]  /*0350*/  IMAD.U32 R5, RZ, RZ, UR5 ;  /* 0x00000005ff057e24 */ /* 0x002fce000f8e00ff */
[----:B------:R-:W-:-:S07]  /*0360*/  LEPC R20, `(.L_x_8) ;  /* 0x000000001014794e */ /* 0x000fce0000000000 */
[----:B--2---:R-:W-:Y:S05]  /*0370*/  CALL.ABS.NOINC R2 ;  /* 0x0000000002007343 */ /* 0x004fea0003c00000 */
.L_x_8:
[----:B------:R-:W-:Y:S05]  /*0380*/  BRA `(.L_x_9) ;  /* 0x0000000000207947 */ /* 0x000fea0003800000 */
.L_x_7:
        /* <DEDUP_REMOVED lines=8> */
.L_x_9:
[----:B------:R-:W-:Y:S05]  /*0410*/  BSYNC.RECONVERGENT B6 ;  /* 0x0000000000067941 */ /* 0x000fea0003800200 */
.L_x_6:
        /* <DEDUP_REMOVED lines=12> */
.L_x_12:
[----:B------:R-:W-:Y:S05]  /*04e0*/  BRA `(.L_x_13) ;  /* 0x0000000000207947 */ /* 0x000fea0003800000 */
.L_x_11:
        /* <DEDUP_REMOVED lines=8> */
.L_x_13:
[----:B------:R-:W-:Y:S05]  /*0570*/  BSYNC.RECONVERGENT B6 ;  /* 0x0000000000067941 */ /* 0x000fea0003800200 */
.L_x_10:
        /* <DEDUP_REMOVED lines=12> */
.L_x_16:
[----:B------:R-:W-:Y:S05]  /*0640*/  BRA `(.L_x_17) ;  /* 0x0000000000207947 */ /* 0x000fea0003800000 */
.L_x_15:
        /* <DEDUP_REMOVED lines=8> */
.L_x_17:
[----:B------:R-:W-:Y:S05]  /*06d0*/  BSYNC.RECONVERGENT B6 ;  /* 0x0000000000067941 */ /* 0x000fea0003800200 */
.L_x_14:
        /* <DEDUP_REMOVED lines=12> */
.L_x_20:
[----:B------:R-:W-:Y:S05]  /*07a0*/  BRA `(.L_x_21) ;  /* 0x0000000000207947 */ /* 0x000fea0003800000 */
.L_x_19:
        /* <DEDUP_REMOVED lines=8> */
.L_x_21:
[----:B------:R-:W-:Y:S05]  /*0830*/  BSYNC.RECONVERGENT B6 ;  /* 0x0000000000067941 */ /* 0x000fea0003800200 */
.L_x_18:
        /* <DEDUP_REMOVED lines=12> */
.L_x_24:
[----:B------:R-:W-:Y:S05]  /*0900*/  BRA `(.L_x_25) ;  /* 0x0000000000207947 */ /* 0x000fea0003800000 */
.L_x_23:
        /* <DEDUP_REMOVED lines=8> */
.L_x_25:
[----:B------:R-:W-:Y:S05]  /*0990*/  BSYNC.RECONVERGENT B6 ;  /* 0x0000000000067941 */ /* 0x000fea0003800200 */
.L_x_22:
        /* <DEDUP_REMOVED lines=12> */
.L_x_28:
[----:B------:R-:W-:Y:S05]  /*0a60*/  BRA `(.L_x_29) ;  /* 0x0000000000207947 */ /* 0x000fea0003800000 */
.L_x_27:
        /* <DEDUP_REMOVED lines=8> */
.L_x_29:
[----:B------:R-:W-:Y:S05]  /*0af0*/  BSYNC.RECONVERGENT B6 ;  /* 0x0000000000067941 */ /* 0x000fea0003800200 */
.L_x_26:
        /* <DEDUP_REMOVED lines=12> */
.L_x_32:
[----:B------:R-:W-:Y:S05]  /*0bc0*/  BRA `(.L_x_33) ;  /* 0x0000000000207947 */ /* 0x000fea0003800000 */
.L_x_31:
        /* <DEDUP_REMOVED lines=8> */
.L_x_33:
[----:B------:R-:W-:Y:S05]  /*0c50*/  BSYNC.RECONVERGENT B6 ;  /* 0x0000000000067941 */ /* 0x000fea0003800200 */
.L_x_30:
[----:B------:R-:W-:Y:S02]  /*0c60*/  ISETP.NE.AND P6, PT, R22, RZ, PT ;  /* 0x000000ff1600720c */ /* 0x000fe40003fc5270 */
[----:B------:R-:W-:-:S05]  /*0c70*/  IADD3 R16, P0, PT, R16, 0x20, RZ ;  /* 0x0000002010107810 */ /* 0x000fca0007f1e0ff */
[----:B------:R-:W-:-:S06]  /*0c80*/  IMAD.X R17, RZ, RZ, R17, P0 ;  /* 0x000000ffff117224 */ /* 0x000fcc00000e0611 */
[----:B------:R-:W-:Y:S05]  /*0c90*/  @P6 BRA `(.L_x_34) ;  /* 0xfffffff400246947 */ /* 0x000fea000383ffff */
[----:B------:R-:W-:Y:S05]  /*0ca0*/  BSYNC.RECONVERGENT B7 ;  /* 0x0000000000077941 */ /* 0x000fea0003800200 */
.L_x_1:
[----:B------:R-:W-:-:S09]  /*0cb0*/  UISETP.NE.AND UP0, UPT, UR38, URZ, UPT ;  /* 0x000000ff2600728c */ /* 0x000fd2000bf05270 */
[----:B------:R-:W-:Y:S05]  /*0cc0*/  BRA.U !UP0, `(.L_x_0) ;  /* 0x0000000908807547 */ /* 0x000fea000b800000 */
[----:B------:R-:W2:Y:S01]  /*0cd0*/  LDC R19, c[0x0][0x388] ;  /* 0x0000e200ff137b82 */ /* 0x000ea20000000800 */
[----:B------:R-:W-:Y:S01]  /*0ce0*/  UISETP.GE.U32.AND UP0, UPT, UR38, 0x4, UPT ;  /* 0x000000042600788c */ /* 0x000fe2000bf06070 */
[----:B--2---:R-:W-:-:S08]  /*0cf0*/  LOP3.LUT R19, R19, 0x3, RZ, 0xc0, !PT ;  /* 0x0000000313137812 */ /* 0x004fd000078ec0ff */
[----:B------:R-:W-:Y:S05]  /*0d00*/  BRA.U !UP0, `(.L_x_35) ;  /* 0x00000005084c7547 */ /* 0x000fea000b800000 */
[----:B------:R-:W2:Y:S02]  /*0d10*/  LDC.64 R16, c[0x0][0x380] ;  /* 0x0000e000ff107b82 */ /* 0x000ea40000000a00 */
[----:B--2---:R-:W-:-:S05]  /*0d20*/  IMAD.WIDE.U32 R16, R18, 0x4, R16 ;  /* 0x0000000412107825 */ /* 0x004fca00078e0010 */
[----:B-1----:R-:W2:Y:S02]  /*0d30*/  LDG.E R0, desc[UR36][R16.64] ;  /* 0x0000002410007981 */ /* 0x002ea4000c1e1900 */
[----:B--2---:R-:W-:-:S13]  /*0d40*/  ISETP.NE.AND P0, PT, R0, 0x1, PT ;  /* 0x000000010000780c */ /* 0x004fda0003f05270 */
[----:B------:R-:W-:Y:S05]  /*0d50*/  @!P0 BRA `(.L_x_36) ;  /* 0x0000000000248947 */ /* 0x000fea0003800000 */
        /* <DEDUP_REMOVED lines=8> */
.L_x_37:
[----:B------:R-:W-:Y:S05]  /*0de0*/  BRA `(.L_x_38) ;  /* 0x0000000000207947 */ /* 0x000fea0003800000 */
.L_x_36:
        /* <DEDUP_REMOVED lines=8> */
.L_x_38:
[----:B------:R-:W2:Y:S02]  /*0e70*/  LDG.E R0, desc[UR36][R16.64+0x4] ;  /* 0x0000042410007981 */ /* 0x000ea4000c1e1900 */
        /* <DEDUP_REMOVED lines=10> */
.L_x_40:
[----:B------:R-:W-:Y:S05]  /*0f20*/  BRA `(.L_x_41) ;  /* 0x0000000000207947 */ /* 0x000fea0003800000 */
.L_x_39:
        /* <DEDUP_REMOVED lines=8> */
.L_x_41:
        /* <DEDUP_REMOVED lines=11> */
.L_x_43:
[----:B------:R-:W-:Y:S05]  /*1060*/  BRA `(.L_x_44) ;  /* 0x0000000000207947 */ /* 0x000fea0003800000 */
.L_x_42:
        /* <DEDUP_REMOVED lines=8> */
.L_x_44:
        /* <DEDUP_REMOVED lines=11> */
.L_x_46:
[----:B------:R-:W-:Y:S05]  /*11a0*/  BRA `(.L_x_47) ;  /* 0x0000000000207947 */ /* 0x000fea0003800000 */
.L_x_45:
        /* <DEDUP_REMOVED lines=8> */
.L_x_47:
[----:B------:R-:W-:-:S07]  /*1230*/  VIADD R18, R18, 0x4 ;  /* 0x0000000412127836 */ /* 0x000fce0000000000 */
.L_x_35:
[----:B------:R-:W-:-:S13]  /*1240*/  ISETP.NE.AND P0, PT, R19, RZ, PT ;  /* 0x000000ff1300720c */ /* 0x000fda0003f05270 */
[----:B------:R-:W-:Y:S05]  /*1250*/  @!P0 BRA `(.L_x_0) ;  /* 0x00000004001c8947 */ /* 0x000fea0003800000 */
[----:B------:R-:W-:-:S13]  /*1260*/  ISETP.NE.AND P0, PT, R19, 0x1, PT ;  /* 0x000000011300780c */ /* 0x000fda0003f05270 */
[----:B------:R-:W-:Y:S05]  /*1270*/  @!P0 BRA `(.L_x_48) ;  /* 0x0000000000ac8947 */ /* 0x000fea0003800000 */
        /* <DEDUP_REMOVED lines=13> */
.L_x_50:
[----:B------:R-:W-:Y:S05]  /*1350*/  BRA `(.L_x_51) ;  /* 0x0000000000207947 */ /* 0x000fea0003800000 */
.L_x_49:
        /* <DEDUP_REMOVED lines=8> */
.L_x_51:
        /* <DEDUP_REMOVED lines=11> */
.L_x_53:
[----:B------:R-:W-:Y:S05]  /*1490*/  BRA `(.L_x_54) ;  /* 0x0000000000207947 */ /* 0x000fea0003800000 */
.L_x_52:
        /* <DEDUP_REMOVED lines=8> */
.L_x_54:
[----:B------:R-:W-:-:S07]  /*1520*/  VIADD R18, R18, 0x2 ;  /* 0x0000000212127836 */ /* 0x000fce0000000000 */
.L_x_48:
[----:B------:R-:W2:Y:S02]  /*1530*/  LDCU UR4, c[0x0][0x388] ;  /* 0x00007100ff0477ac */ /* 0x000ea40008000800 */
[----:B--2---:R-:W-:-:S04]  /*1540*/  ULOP3.LUT UR4, UR4, 0x1, URZ, 0xc0, !UPT ;  /* 0x0000000104047892 */ /* 0x004fc8000f8ec0ff */
[----:B------:R-:W-:-:S09]  /*1550*/  UISETP.NE.U32.AND UP0, UPT, UR4, 0x1, UPT ;  /* 0x000000010400788c */ /* 0x000fd2000bf05070 */
[----:B------:R-:W-:Y:S05]  /*1560*/  BRA.U UP0, `(.L_x_0) ;  /* 0x0000000100587547 */ /* 0x000fea000b800000 */
[----:B------:R-:W2:Y:S02]  /*1570*/  LDC.64 R2, c[0x0][0x380] ;  /* 0x0000e000ff027b82 */ /* 0x000ea40000000a00 */
[----:B--2---:R-:W-:-:S06]  /*1580*/  IMAD.WIDE.U32 R18, R18, 0x4, R2 ;  /* 0x0000000412127825 */ /* 0x004fcc00078e0002 */
        /* <DEDUP_REMOVED lines=11> */
.L_x_56:
[----:B------:R-:W-:Y:S05]  /*1640*/  BRA `(.L_x_0) ;  /* 0x0000000000207947 */ /* 0x000fea0003800000 */
.L_x_55:
        /* <DEDUP_REMOVED lines=8> */
.L_x_0:
[----:B------:R-:W-:Y:S01]  /*16d0*/  MOV R0, 0x0 ;  /* 0x0000000000007802 */ /* 0x000fe20000000f00 */
[----:B------:R-:W2:Y:S01]  /*16e0*/  LDCU.64 UR4, c[0x4][0x18] ;  /* 0x01000300ff0477ac */ /* 0x000ea20008000a00 */
[----:B------:R-:W-:Y:S02]  /*16f0*/  CS2R R6, SRZ ;  /* 0x0000000000067805 */ /* 0x000fe4000001ff00 */
[----:B------:R3:W4:Y:S01]  /*1700*/  LDC.64 R2, c[0x4][R0] ;  /* 0x0100000000027b82 */ /* 0x0007220000000a00 */
[----:B--2---:R-:W-:Y:S02]  /*1710*/  IMAD.U32 R4, RZ, RZ, UR4 ;  /* 0x00000004ff047e24 */ /* 0x004fe4000f8e00ff */
[----:B---3--:R-:W-:-:S07]  /*1720*/  IMAD.U32 R5, RZ, RZ, UR5 ;  /* 0x00000005ff057e24 */ /* 0x008fce000f8e00ff */
[----:B------:R-:W-:-:S07]  /*1730*/  LEPC R20, `(.L_x_57) ;  /* 0x000000001014794e */ /* 0x000fce0000000000 */
[----:B01--4-:R-:W-:Y:S05]  /*1740*/  CALL.ABS.NOINC R2 ;  /* 0x0000000002007343 */ /* 0x013fea0003c00000 */
.L_x_57:
[----:B------:R-:W-:Y:S05]  /*1750*/  EXIT ;  /* 0x000000000000794d */ /* 0x000fea0003800000 */
.L_x_58:
[----:B------:R-:W-:-:S00]  /*1760*/  BRA `(.L_x_58) ;  /* 0xfffffffc00fc7947 */ /* 0x000fc0000383ffff */
[----:B------:R-:W-:-:S00]  /*1770*/  NOP ;  /* 0x0000000000007918 */ /* 0x000fc00000000000 */
        /* <DEDUP_REMOVED lines=8> */
.L_x_73:


//--------------------- .text._Z31gpuElementaryCellularAutoRule30PiS_iS_ --------------------------
	.section	.text._Z31gpuElementaryCellularAutoRule30PiS_iS_,"ax",@progbits
	.align	128
        .global         _Z31gpuElementaryCellularAutoRule30PiS_iS_
        .type           _Z31gpuElementaryCellularAutoRule30PiS_iS_,@function
        .size           _Z31gpuElementaryCellularAutoRule30PiS_iS_,(.L_x_74 - _Z31gpuElementaryCellularAutoRule30PiS_iS_)
        .other          _Z31gpuElementaryCellularAutoRule30PiS_iS_,@"STO_CUDA_ENTRY STV_DEFAULT"
_Z31gpuElementaryCellularAutoRule30PiS_iS_:
.text._Z31gpuElementaryCellularAutoRule30PiS_iS_:
[----:B------:R-:W-:Y:S01]  /*0000*/  LDC R1, c[0x0][0x37c] ;  /* 0x0000df00ff017b82 */ /* 0x000fe20000000800 */
[----:B------:R-:W0:Y:S01]  /*0010*/  S2R R9, SR_TID.X ;  /* 0x0000000000097919 */ /* 0x000e220000002100 */
[----:B------:R-:W1:Y:S01]  /*0020*/  LDCU UR4, c[0x0][0x390] ;  /* 0x00007200ff0477ac */ /* 0x000e620008000800 */
[----:B------:R-:W0:Y:S01]  /*0030*/  S2R R0, SR_CTAID.X ;  /* 0x0000000000007919 */ /* 0x000e220000002500 */
[----:B------:R-:W0:Y:S01]  /*0040*/  LDCU UR5, c[0x0][0x360] ;  /* 0x00006c00ff0577ac */ /* 0x000e220008000800 */
[----:B-1----:R-:W-:Y:S01]  /*0050*/  UIADD3 UR4, UPT, UPT, UR4, -0x1, URZ ;  /* 0xffffffff04047890 */ /* 0x002fe2000fffe0ff */
[----:B0-----:R-:W-:-:S05]  /*0060*/  IMAD R9, R0, UR5, R9 ;  /* 0x0000000500097c24 */ /* 0x001fca000f8e0209 */
[----:B------:R-:W-:-:S04]  /*0070*/  ISETP.GE.AND P0, PT, R9, UR4, PT ;  /* 0x0000000409007c0c */ /* 0x000fc8000bf06270 */
[----:B------:R-:W-:-:S13]  /*0080*/  ISETP.LT.OR P0, PT, R9, 0x1, P0 ;  /* 0x000000010900780c */ /* 0x000fda0000701670 */
[----:B------:R-:W-:Y:S05]  /*0090*/  @P0 EXIT ;  /* 0x000000000000094d */ /* 0x000fea0003800000 */
[----:B------:R-:W0:Y:S01]  /*00a0*/  LDC.64 R4, c[0x0][0x380] ;  /* 0x0000e000ff047b82 */ /* 0x000e220000000a00 */
[----:B------:R-:W1:Y:S01]  /*00b0*/  LDCU.64 UR6, c[0x0][0x358] ;  /* 0x00006b00ff0677ac */ /* 0x000e620008000a00 */
[----:B------:R-:W-:-:S06]  /*00c0*/  IADD3 R3, PT, PT, R9, -0x1, RZ ;  /* 0xffffffff09037810 */ /* 0x000fcc0007ffe0ff */
[----:B------:R-:W2:Y:S01]  /*00d0*/  LDC.64 R6, c[0x0][0x398] ;  /* 0x0000e600ff067b82 */ /* 0x000ea20000000a00 */
[----:B0-----:R-:W-:-:S04]  /*00e0*/  IMAD.WIDE.U32 R2, R3, 0x4, R4 ;  /* 0x0000000403027825 */ /* 0x001fc800078e0004 */
[----:B------:R-:W-:Y:S02]  /*00f0*/  IMAD.WIDE.U32 R4, R9, 0x4, R4 ;  /* 0x0000000409047825 */ /* 0x000fe400078e0004 */
[----:B-1----:R-:W3:Y:S04]  /*0100*/  LDG.E R2, desc[UR6][R2.64] ;  /* 0x0000000602027981 */ /* 0x002ee8000c1e1900 */
[----:B------:R-:W4:Y:S04]  /*0110*/  LDG.E R11, desc[UR6][R4.64] ;  /* 0x00000006040b7981 */ /* 0x000f28000c1e1900 */
[----:B------:R-:W5:Y:S01]  /*0120*/  LDG.E R0, desc[UR6][R4.64+0x4] ;  /* 0x0000040604007981 */ /* 0x000f62000c1e1900 */
[----:B------:R-:W0:Y:S01]  /*0130*/  S2UR UR5, SR_CgaCtaId ;  /* 0x00000000000579c3 */ /* 0x000e220000008800 */
[----:B---3--:R-:W-:-:S07]  /*0140*/  SHF.L.U32 R10, R2, 0x2, RZ ;  /* 0x00000002020a7819 */ /* 0x008fce00000006ff */
[----:B------:R-:W1:Y:S01]  /*0150*/  LDC.64 R2, c[0x0][0x388] ;  /* 0x0000e200ff027b82 */ /* 0x000e620000000a00 */
[----:B----4-:R-:W-:-:S04]  /*0160*/  SHF.L.U32 R11, R11, 0x1, RZ ;  /* 0x000000010b0b7819 */ /* 0x010fc800000006ff */
[----:B-----5:R-:W-:-:S04]  /*0170*/  IADD3 R0, PT, PT, R10, R11, R0 ;  /* 0x0000000b0a007210 */ /* 0x020fc80007ffe000 */
[----:B------:R-:W-:-:S05]  /*0180*/  IADD3 R13, PT, PT, -R0, 0x7, RZ ;  /* 0x00000007000d7810 */ /* 0x000fca0007ffe1ff */
[----:B--2---:R-:W-:-:S06]  /*0190*/  IMAD.WIDE R6, R13, 0x4, R6 ;  /* 0x000000040d067825 */ /* 0x004fcc00078e0206 */
[----:B------:R-:W2:Y:S01]  /*01a0*/  LDG.E R7, desc[UR6][R6.64] ;  /* 0x0000000606077981 */ /* 0x000ea2000c1e1900 */
[----:B------:R-:W-:Y:S02]  /*01b0*/  UMOV UR4, 0x400 ;  /* 0x0000040000047882 */ /* 0x000fe40000000000 */
[----:B0-----:R-:W-:Y:S01]  /*01c0*/  ULEA UR4, UR5, UR4, 0x18 ;  /* 0x0000000405047291 */ /* 0x001fe2000f8ec0ff */
[----:B-1----:R-:W-:-:S08]  /*01d0*/  IMAD.WIDE.U32 R2, R9, 0x4, R2 ;  /* 0x0000000409027825 */ /* 0x002fd000078e0002 */
[----:B------:R-:W-:Y:S04]  /*01e0*/  STS.64 [UR4], R10 ;  /* 0x0000000aff007988 */ /* 0x000fe80008000a04 */
[----:B--2---:R-:W-:Y:S01]  /*01f0*/  STG.E desc[UR6][R2.64], R7 ;  /* 0x0000000702007986 */ /* 0x004fe2000c101906 */
[----:B------:R-:W-:Y:S05]  /*0200*/  EXIT ;  /* 0x000000000000794d */ /* 0x000fea0003800000 */
.L_x_59:
        /* <DEDUP_REMOVED lines=15> */
.L_x_74:


//--------------------- .text._Z9gpuTransfPiS_i   --------------------------
	.section	.text._Z9gpuTransfPiS_i,"ax",@progbits
	.align	128
        .global         _Z9gpuTransfPiS_i
        .type           _Z9gpuTransfPiS_i,@function
        .size           _Z9gpuTransfPiS_i,(.L_x_75 - _Z9gpuTransfPiS_i)
        .other          _Z9gpuTransfPiS_i,@"STO_CUDA_ENTRY STV_DEFAULT"
_Z9gpuTransfPiS_i:
.text._Z9gpuTransfPiS_i:
[----:B------:R-:W-:Y:S01]  /*0000*/  LDC R1, c[0x0][0x37c] ;  /* 0x0000df00ff017b82 */ /* 0x000fe20000000800 */
[----:B------:R-:W0:Y:S01]  /*0010*/  S2R R7, SR_TID.X ;  /* 0x0000000000077919 */ /* 0x000e220000002100 */
[----:B------:R-:W0:Y:S01]  /*0020*/  LDCU UR4, c[0x0][0x360] ;  /* 0x00006c00ff0477ac */ /* 0x000e220008000800 */
[----:B------:R-:W-:Y:S01]  /*0030*/  BSSY.RECONVERGENT B0, `(.L_x_60) ;  /* 0x000000d000007945 */ /* 0x000fe20003800200 */
[----:B------:R-:W0:Y:S01]  /*0040*/  S2R R0, SR_CTAID.X ;  /* 0x0000000000007919 */ /* 0x000e220000002500 */
[----:B------:R-:W1:Y:S01]  /*0050*/  LDCU UR5, c[0x0][0x390] ;  /* 0x00007200ff0577ac */ /* 0x000e620008000800 */
[----:B0-----:R-:W-:-:S05]  /*0060*/  IMAD R7, R0, UR4, R7 ;  /* 0x0000000400077c24 */ /* 0x001fca000f8e0207 */
[----:B-1----:R-:W-:-:S13]  /*0070*/  ISETP.GE.AND P0, PT, R7, UR5, PT ;  /* 0x0000000507007c0c */ /* 0x002fda000bf06270 */
[----:B------:R-:W-:Y:S05]  /*0080*/  @P0 BRA `(.L_x_61) ;  /* 0x00000000001c0947 */ /* 0x000fea0003800000 */
[----:B------:R-:W0:Y:S01]  /*0090*/  LDC.64 R4, c[0x0][0x380] ;  /* 0x0000e000ff047b82 */ /* 0x000e220000000a00 */
[----:B------:R-:W1:Y:S07]  /*00a0*/  LDCU.64 UR4, c[0x0][0x358] ;  /* 0x00006b00ff0477ac */ /* 0x000e6e0008000a00 */
[----:B------:R-:W2:Y:S01]  /*00b0*/  LDC.64 R2, c[0x0][0x388] ;  /* 0x0000e200ff027b82 */ /* 0x000ea20000000a00 */
[----:B0-----:R-:W-:-:S06]  /*00c0*/  IMAD.WIDE R4, R7, 0x4, R4 ;  /* 0x0000000407047825 */ /* 0x001fcc00078e0204 */
[----:B-1----:R-:W3:Y:S01]  /*00d0*/  LDG.E R5, desc[UR4][R4.64] ;  /* 0x0000000404057981 */ /* 0x002ee2000c1e1900 */
[----:B--2---:R-:W-:-:S05]  /*00e0*/  IMAD.WIDE R2, R7, 0x4, R2 ;  /* 0x0000000407027825 */ /* 0x004fca00078e0202 */
[----:B---3--:R0:W-:Y:S02]  /*00f0*/  REDG.E.ADD.STRONG.GPU desc[UR4][R2.64], R5 ;  /* 0x000000050200798e */ /* 0x0081e4000c12e104 */
.L_x_61:
[----:B------:R-:W-:Y:S05]  /*0100*/  BSYNC.RECONVERGENT B0 ;  /* 0x0000000000007941 */ /* 0x000fea0003800200 */
.L_x_60:
[----:B------:R-:W-:Y:S06]  /*0110*/  BAR.SYNC.DEFER_BLOCKING 0x0 ;  /* 0x0000000000007b1d */ /* 0x000fec0000010000 */
[----:B------:R-:W-:Y:S05]  /*0120*/  EXIT ;  /* 0x000000000000794d */ /* 0x000fea0003800000 */
.L_x_62:
        /* <DEDUP_REMOVED lines=13> */
.L_x_75:


//--------------------- .text._Z16hillisSteeleScanPiS_i --------------------------
	.section	.text._Z16hillisSteeleScanPiS_i,"ax",@progbits
	.align	128
        .global         _Z16hillisSteeleScanPiS_i
        .type           _Z16hillisSteeleScanPiS_i,@function
        .size           _Z16hillisSteeleScanPiS_i,(.L_x_76 - _Z16hillisSteeleScanPiS_i)
        .other          _Z16hillisSteeleScanPiS_i,@"STO_CUDA_ENTRY STV_DEFAULT"
_Z16hillisSteeleScanPiS_i:
.text._Z16hillisSteeleScanPiS_i:
[----:B------:R-:W-:Y:S01]  /*0000*/  LDC R1, c[0x0][0x37c] ;  /* 0x0000df00ff017b82 */ /* 0x000fe20000000800 */
[----:B------:R-:W0:Y:S07]  /*0010*/  S2R R9, SR_TID.X ;  /* 0x0000000000097919 */ /* 0x000e2e0000002100 */
[----:B------:R-:W1:Y:S01]  /*0020*/  LDC.64 R2, c[0x0][0x380] ;  /* 0x0000e000ff027b82 */ /* 0x000e620000000a00 */
[----:B------:R-:W0:Y:S01]  /*0030*/  LDCU UR4, c[0x0][0x360] ;  /* 0x00006c00ff0477ac */ /* 0x000e220008000800 */
[----:B------:R-:W0:Y:S01]  /*0040*/  S2R R0, SR_CTAID.X ;  /* 0x0000000000007919 */ /* 0x000e220000002500 */
[----:B------:R-:W2:Y:S05]  /*0050*/  LDCU.64 UR6, c[0x0][0x358] ;  /* 0x00006b00ff0677ac */ /* 0x000eaa0008000a00 */
[----:B------:R-:W3:Y:S01]  /*0060*/  LDC.64 R4, c[0x0][0x388] ;  /* 0x0000e200ff047b82 */ /* 0x000ee20000000a00 */
[----:B0-----:R-:W-:-:S07]  /*0070*/  IMAD R9, R0, UR4, R9 ;  /* 0x0000000400097c24 */ /* 0x001fce000f8e0209 */
[----:B------:R-:W0:Y:S01]  /*0080*/  LDC R0, c[0x0][0x390] ;  /* 0x0000e400ff007b82 */ /* 0x000e220000000800 */
[----:B-1----:R-:W-:-:S05]  /*0090*/  IMAD.WIDE R2, R9, 0x4, R2 ;  /* 0x0000000409027825 */ /* 0x002fca00078e0202 */
[----:B--2---:R-:W2:Y:S01]  /*00a0*/  LDG.E R7, desc[UR6][R2.64] ;  /* 0x0000000602077981 */ /* 0x004ea2000c1e1900 */
[----:B---3--:R-:W-:Y:S01]  /*00b0*/  IMAD.WIDE R4, R9, 0x4, R4 ;  /* 0x0000000409047825 */ /* 0x008fe200078e0204 */
[----:B0-----:R-:W-:-:S04]  /*00c0*/  ISETP.GE.AND P0, PT, R0, 0x2, PT ;  /* 0x000000020000780c */ /* 0x001fc80003f06270 */
[----:B--2---:R0:W-:Y:S01]  /*00d0*/  STG.E desc[UR6][R4.64], R7 ;  /* 0x0000000704007986 */ /* 0x0041e2000c101906 */
[----:B------:R-:W-:Y:S08]  /*00e0*/  BAR.SYNC.DEFER_BLOCKING 0x0 ;  /* 0x0000000000007b1d */ /* 0x000ff00000010000 */
[----:B------:R-:W-:Y:S05]  /*00f0*/  @!P0 EXIT ;  /* 0x000000000000894d */ /* 0x000fea0003800000 */
[----:B------:R-:W-:Y:S01]  /*0100*/  LEA.HI R0, R0, R0, RZ, 0x1 ;  /* 0x0000000000007211 */ /* 0x000fe200078f08ff */
[----:B------:R-:W-:-:S03]  /*0110*/  UMOV UR4, 0x1 ;  /* 0x0000000100047882 */ /* 0x000fc60000000000 */
[----:B------:R-:W-:-:S07]  /*0120*/  SHF.R.S32.HI R0, RZ, 0x1, R0 ;  /* 0x00000001ff007819 */ /* 0x000fce0000011400 */
.L_x_63:
[----:B------:R-:W-:-:S13]  /*0130*/  ISETP.GE.AND P0, PT, R9, UR4, PT ;  /* 0x0000000409007c0c */ /* 0x000fda000bf06270 */
[----:B0-----:R-:W0:Y:S01]  /*0140*/  @P0 LDC.64 R6, c[0x0][0x380] ;  /* 0x0000e000ff060b82 */ /* 0x001e220000000a00 */
[----:B-1----:R-:W-:-:S04]  /*0150*/  @P0 VIADD R11, R9, -UR4 ;  /* 0x80000004090b0c36 */ /* 0x002fc80008000000 */
[----:B0-----:R-:W-:Y:S02]  /*0160*/  @P0 IMAD.WIDE R6, R11, 0x4, R6 ;  /* 0x000000040b060825 */ /* 0x001fe400078e0206 */
[----:B------:R-:W2:Y:S04]  /*0170*/  LDG.E R11, desc[UR6][R2.64] ;  /* 0x00000006020b7981 */ /* 0x000ea8000c1e1900 */
[----:B------:R-:W2:Y:S02]  /*0180*/  @P0 LDG.E R6, desc[UR6][R6.64] ;  /* 0x0000000606060981 */ /* 0x000ea4000c1e1900 */
[----:B--2---:R-:W-:-:S05]  /*0190*/  @P0 IADD3 R11, PT, PT, R11, R6, RZ ;  /* 0x000000060b0b0210 */ /* 0x004fca0007ffe0ff */
[----:B------:R1:W-:Y:S01]  /*01a0*/  STG.E desc[UR6][R4.64], R11 ;  /* 0x0000000b04007986 */ /* 0x0003e2000c101906 */
[----:B------:R-:W-:Y:S06]  /*01b0*/  BAR.SYNC.DEFER_BLOCKING 0x0 ;  /* 0x0000000000007b1d */ /* 0x000fec0000010000 */
[----:B------:R-:W2:Y:S01]  /*01c0*/  LDG.E R13, desc[UR6][R4.64] ;  /* 0x00000006040d7981 */ /* 0x000ea2000c1e1900 */
[----:B------:R-:W-:-:S06]  /*01d0*/  USHF.L.U32 UR4, UR4, 0x1, URZ ;  /* 0x0000000104047899 */ /* 0x000fcc00080006ff */
[----:B------:R-:W-:Y:S01]  /*01e0*/  ISETP.LT.AND P0, PT, R0, UR4, PT ;  /* 0x0000000400007c0c */ /* 0x000fe2000bf01270 */
[----:B--2---:R1:W-:Y:S01]  /*01f0*/  STG.E desc[UR6][R2.64], R13 ;  /* 0x0000000d02007986 */ /* 0x0043e2000c101906 */
[----:B------:R-:W-:Y:S11]  /*0200*/  BAR.SYNC.DEFER_BLOCKING 0x0 ;  /* 0x0000000000007b1d */ /* 0x000ff60000010000 */
[----:B------:R-:W-:Y:S05]  /*0210*/  @!P0 BRA `(.L_x_63) ;  /* 0xfffffffc00c48947 */ /* 0x000fea000383ffff */
[----:B------:R-:W-:Y:S05]  /*0220*/  EXIT ;  /* 0x000000000000794d */ /* 0x000fea0003800000 */
.L_x_64:
        /* <DEDUP_REMOVED lines=13> */
.L_x_76:


//--------------------- .text._Z9moveRightPiS_i   --------------------------
	.section	.text._Z9moveRightPiS_i,"ax",@progbits
	.align	128
        .global         _Z9moveRightPiS_i
        .type           _Z9moveRightPiS_i,@function
        .size           _Z9moveRightPiS_i,(.L_x_77 - _Z9moveRightPiS_i)
        .other          _Z9moveRightPiS_i,@"STO_CUDA_ENTRY STV_DEFAULT"
_Z9moveRightPiS_i:
.text._Z9moveRightPiS_i:
[----:B------:R-:W-:Y:S01]  /*0000*/  LDC R1, c[0x0][0x37c] ;  /* 0x0000df00ff017b82 */ /* 0x000fe20000000800 */
[----:B------:R-:W0:Y:S07]  /*0010*/  S2R R11, SR_TID.X ;  /* 0x00000000000b7919 */ /* 0x000e2e0000002100 */
[----:B------:R-:W0:Y:S01]  /*0020*/  LDC.64 R2, c[0x0][0x380] ;  /* 0x0000e000ff027b82 */ /* 0x000e220000000a00 */
[----:B------:R-:W1:Y:S07]  /*0030*/  LDCU.64 UR4, c[0x0][0x358] ;  /* 0x00006b00ff0477ac */ /* 0x000e6e0008000a00 */
[----:B------:R-:W2:Y:S08]  /*0040*/  LDC R9, c[0x0][0x390] ;  /* 0x0000e400ff097b82 */ /* 0x000eb00000000800 */
[----:B------:R-:W3:Y:S01]  /*0050*/  LDC.64 R4, c[0x0][0x388] ;  /* 0x0000e200ff047b82 */ /* 0x000ee20000000a00 */
[----:B0-----:R-:W-:-:S06]  /*0060*/  IMAD.WIDE.U32 R2, R11, 0x4, R2 ;  /* 0x000000040b027825 */ /* 0x001fcc00078e0002 */
[----:B-1----:R-:W2:Y:S01]  /*0070*/  LDG.E R2, desc[UR4][R2.64] ;  /* 0x0000000402027981 */ /* 0x002ea2000c1e1900 */
[----:B------:R-:W0:Y:S01]  /*0080*/  LDC.64 R6, c[0x0][0x388] ;  /* 0x0000e200ff067b82 */ /* 0x000e220000000a00 */
[----:B---3--:R-:W-:Y:S02]  /*0090*/  IMAD.WIDE.U32 R4, R11, 0x4, R4 ;  /* 0x000000040b047825 */ /* 0x008fe400078e0004 */
[----:B--2---:R-:W1:Y:S04]  /*00a0*/  SHFL.UP PT, R9, R2, R9, RZ ;  /* 0x0400000902097389 */ /* 0x004e6800000e00ff */
[----:B-1----:R-:W-:Y:S04]  /*00b0*/  STG.E desc[UR4][R4.64], R9 ;  /* 0x0000000904007986 */ /* 0x002fe8000c101904 */
[----:B0-----:R-:W-:Y:S01]  /*00c0*/  STG.E desc[UR4][R6.64], RZ ;  /* 0x000000ff06007986 */ /* 0x001fe2000c101904 */
[----:B------:R-:W-:Y:S05]  /*00d0*/  EXIT ;  /* 0x000000000000794d */ /* 0x000fea0003800000 */
.L_x_65:
        /* <DEDUP_REMOVED lines=10> */
.L_x_77:


//--------------------- .text._Z15gpuIntConverterPiPji --------------------------
	.section	.text._Z15gpuIntConverterPiPji,"ax",@progbits
	.align	128
        .global         _Z15gpuIntConverterPiPji
        .type           _Z15gpuIntConverterPiPji,@function
        .size           _Z15gpuIntConverterPiPji,(.L_x_72 - _Z15gpuIntConverterPiPji)
        .other          _Z15gpuIntConverterPiPji,@"STO_CUDA_ENTRY STV_DEFAULT"
_Z15gpuIntConverterPiPji:
.text._Z15gpuIntConverterPiPji:
[----:B------:R-:W-:Y:S01]  /*0000*/  LDC R1, c[0x0][0x37c] ;  /* 0x0000df00ff017b82 */ /* 0x000fe20000000800 */
[----:B------:R-:W0:Y:S01]  /*0010*/  S2R R10, SR_TID.X ;  /* 0x00000000000a7919 */ /* 0x000e220000002100 */
[----:B------:R-:W0:Y:S01]  /*0020*/  LDCU UR4, c[0x0][0x360] ;  /* 0x00006c00ff0477ac */ /* 0x000e220008000800 */
[----:B------:R-:W-:Y:S01]  /*0030*/  BSSY.RECONVERGENT B0, `(.L_x_66) ;  /* 0x0000026000007945 */ /* 0x000fe20003800200 */
[----:B------:R-:W0:Y:S01]  /*0040*/  S2R R3, SR_CTAID.X ;  /* 0x0000000000037919 */ /* 0x000e220000002500 */
[----:B------:R-:W1:Y:S01]  /*0050*/  LDCU UR8, c[0x0][0x390] ;  /* 0x00007200ff0877ac */ /* 0x000e620008000800 */
[----:B------:R-:W2:Y:S01]  /*0060*/  LDCU.64 UR6, c[0x0][0x358] ;  /* 0x00006b00ff0677ac */ /* 0x000ea20008000a00 */
[----:B0-----:R-:W-:-:S05]  /*0070*/  IMAD R10, R3, UR4, R10 ;  /* 0x00000004030a7c24 */ /* 0x001fca000f8e020a */
[----:B------:R-:W-:-:S13]  /*0080*/  ISETP.NE.AND P0, PT, R10, RZ, PT ;  /* 0x000000ff0a00720c */ /* 0x000fda0003f05270 */
[----:B------:R-:W0:Y:S01]  /*0090*/  @!P0 S2R R3, SR_CgaCtaId ;  /* 0x0000000000038919 */ /* 0x000e220000008800 */
[----:B------:R-:W-:-:S04]  /*00a0*/  @!P0 MOV R0, 0x400 ;  /* 0x0000040000008802 */ /* 0x000fc80000000f00 */
[----:B0-----:R-:W-:-:S05]  /*00b0*/  @!P0 LEA R0, R3, R0, 0x18 ;  /* 0x0000000003008211 */ /* 0x001fca00078ec0ff */
[----:B------:R0:W-:Y:S01]  /*00c0*/  @!P0 STS [R0], RZ ;  /* 0x000000ff00008388 */ /* 0x0001e20000000800 */
[----:B-1----:R-:W-:-:S13]  /*00d0*/  ISETP.GE.AND P0, PT, R10, UR8, PT ;  /* 0x000000080a007c0c */ /* 0x002fda000bf06270 */
[----:B0-2---:R-:W-:Y:S05]  /*00e0*/  @P0 BRA `(.L_x_67) ;  /* 0x0000000000680947 */ /* 0x005fea0003800000 */
[----:B------:R-:W-:Y:S01]  /*00f0*/  LOP3.LUT R11, RZ, R10, RZ, 0x33, !PT ;  /* 0x0000000aff0b7212 */ /* 0x000fe200078e33ff */
[----:B------:R-:W-:Y:S01]  /*0100*/  BSSY.RECONVERGENT B1, `(.L_x_68) ;  /* 0x0000005000017945 */ /* 0x000fe20003800200 */
[----:B------:R-:W-:-:S03]  /*0110*/  MOV R0, 0x150 ;  /* 0x0000015000007802 */ /* 0x000fc60000000f00 */
[----:B------:R-:W-:-:S04]  /*0120*/  VIADD R11, R11, UR8 ;  /* 0x000000080b0b7c36 */ /* 0x000fc80008000000 */
[----:B------:R0:W1:Y:S03]  /*0130*/  I2F.F64 R2, R11 ;  /* 0x0000000b00027312 */ /* 0x0000660000201c00 */
[----:B01----:R-:W-:Y:S05]  /*0140*/  CALL.REL.NOINC `($_Z15gpuIntConverterPiPji$__internal_accurate_pow) ;  /* 0x00000000007c7944 */ /* 0x003fea0003c00000 */
[----:B------:R-:W-:Y:S05]  /*0150*/  BSYNC.RECONVERGENT B1 ;  /* 0x0000000000017941 */ /* 0x000fea0003800200 */
.L_x_68:
[----:B------:R-:W0:Y:S02]  /*0160*/  LDC.64 R2, c[0x0][0x380] ;  /* 0x0000e000ff027b82 */ /* 0x000e240000000a00 */
[----:B0-----:R-:W-:-:S06]  /*0170*/  IMAD.WIDE R2, R10, 0x4, R2 ;  /* 0x000000040a027825 */ /* 0x001fcc00078e0202 */
[----:B------:R-:W2:Y:S01]  /*0180*/  LDG.E R2, desc[UR6][R2.64] ;  /* 0x0000000602027981 */ /* 0x000ea2000c1e1900 */
[----:B------:R-:W-:Y:S01]  /*0190*/  ISETP.NE.AND P0, PT, R11, RZ, PT ;  /* 0x000000ff0b00720c */ /* 0x000fe20003f05270 */
[----:B------:R-:W0:Y:S01]  /*01a0*/  S2UR UR5, SR_CgaCtaId ;  /* 0x00000000000579c3 */ /* 0x000e220000008800 */
[----:B------:R-:W-:Y:S01]  /*01b0*/  VOTEU.ANY UR4, UPT, PT ;  /* 0x0000000000047886 */ /* 0x000fe200038e0100 */
[----:B------:R-:W1:Y:S01]  /*01c0*/  S2R R0, SR_LANEID ;  /* 0x0000000000007919 */ /* 0x000e620000000000 */
[----:B------:R-:W-:Y:S01]  /*01d0*/  FSEL R6, R6, RZ, P0 ;  /* 0x000000ff06067208 */ /* 0x000fe20000000000 */
[----:B------:R-:W-:Y:S01]  /*01e0*/  UFLO.U32 UR4, UR4 ;  /* 0x00000004000472bd */ /* 0x000fe200080e0000 */
[----:B------:R-:W-:-:S05]  /*01f0*/  FSEL R7, R12, 1.875, P0 ;  /* 0x3ff000000c077808 */ /* 0x000fca0000000000 */
[----:B-1----:R-:W-:Y:S01]  /*0200*/  ISETP.EQ.U32.AND P0, PT, R0, UR4, PT ;  /* 0x0000000400007c0c */ /* 0x002fe2000bf02070 */
[----:B------:R-:W-:Y:S02]  /*0210*/  UMOV UR4, 0x400 ;  /* 0x0000040000047882 */ /* 0x000fe40000000000 */
[----:B0-----:R-:W-:Y:S01]  /*0220*/  ULEA UR4, UR5, UR4, 0x18 ;  /* 0x0000000405047291 */ /* 0x001fe2000f8ec0ff */
[----:B--2---:R-:W0:Y:S02]  /*0230*/  I2F.F64 R4, R2 ;  /* 0x0000000200047312 */ /* 0x004e240000201c00 */
[----:B0-----:R-:W-:-:S10]  /*0240*/  DMUL R4, R4, R6 ;  /* 0x0000000604047228 */ /* 0x001fd40000000000 */
[----:B------:R-:W0:Y:S02]  /*0250*/  F2I.F64.TRUNC R4, R4 ;  /* 0x0000000400047311 */ /* 0x000e24000030d100 */
[----:B0-----:R-:W0:Y:S02]  /*0260*/  REDUX.SUM UR9, R4 ;  /* 0x00000000040973c4 */ /* 0x001e24000000c000 */
[----:B0-----:R-:W-:-:S05]  /*0270*/  IMAD.U32 R0, RZ, RZ, UR9 ;  /* 0x00000009ff007e24 */ /* 0x001fca000f8e00ff */
[----:B------:R0:W-:Y:S02]  /*0280*/  @P0 ATOMS.ADD RZ, [UR4], R0 ;  /* 0x00000000ffff098c */ /* 0x0001e40008000004 */
.L_x_67:
[----:B------:R-:W-:Y:S05]  /*0290*/  BSYNC.RECONVERGENT B0 ;  /* 0x0000000000007941 */ /* 0x000fea0003800200 */
.L_x_66:
[----:B------:R-:W-:Y:S01]  /*02a0*/  BAR.SYNC.DEFER_BLOCKING 0x0 ;  /* 0x0000000000007b1d */ /* 0x000fe20000010000 */
[----:B------:R-:W-:-:S13]  /*02b0*/  ISETP.NE.AND P0, PT, R10, RZ, PT ;  /* 0x000000ff0a00720c */ /* 0x000fda0003f05270 */
[----:B------:R-:W-:Y:S05]  /*02c0*/  @P0 EXIT ;  /* 0x000000000000094d */ /* 0x000fea0003800000 */
[----:B------:R-:W1:Y:S01]  /*02d0*/  S2UR UR5, SR_CgaCtaId ;  /* 0x00000000000579c3 */ /* 0x000e620000008800 */
[----:B------:R-:W-:-:S07]  /*02e0*/  UMOV UR4, 0x400 ;  /* 0x0000040000047882 */ /* 0x000fce0000000000 */
[----:B------:R-:W2:Y:S01]  /*02f0*/  LDC.64 R2, c[0x0][0x388] ;  /* 0x0000e200ff027b82 */ /* 0x000ea20000000a00 */
[----:B-1----:R-:W-:-:S09]  /*0300*/  ULEA UR4, UR5, UR4, 0x18 ;  /* 0x0000000405047291 */ /* 0x002fd2000f8ec0ff */
[----:B------:R-:W2:Y:S04]  /*0310*/  LDS R5, [UR4] ;  /* 0x00000004ff057984 */ /* 0x000ea80008000800 */
[----:B--2---:R-:W-:Y:S01]  /*0320*/  STG.E desc[UR6][R2.64], R5 ;  /* 0x0000000502007986 */ /* 0x004fe2000c101906 */
[----:B------:R-:W-:Y:S05]  /*0330*/  EXIT ;  /* 0x000000000000794d */ /* 0x000fea0003800000 */
        .type           $_Z15gpuIntConverterPiPji$__internal_accurate_pow,@function
        .size           $_Z15gpuIntConverterPiPji$__internal_accurate_pow,(.L_x_72 - $_Z15gpuIntConverterPiPji$__internal_accurate_pow)
$_Z15gpuIntConverterPiPji$__internal_accurate_pow:
[----:B------:R-:W0:Y:S01]  /*0340*/  MUFU.RCP64H R13, 2 ;  /* 0x40000000000d7908 */ /* 0x000e220000001800 */
[----:B------:R-:W-:Y:S01]  /*0350*/  IMAD.MOV.U32 R4, RZ, RZ, 0x0 ;  /* 0x00000000ff047424 */ /* 0x000fe200078e00ff */
[----:B------:R-:W-:Y:S01]  /*0360*/  MOV R6, 0x41ad3b5a ;  /* 0x41ad3b5a00067802 */ /* 0x000fe20000000f00 */
[----:B------:R-:W-:Y:S01]  /*0370*/  IMAD.MOV.U32 R5, RZ, RZ, 0x40000000 ;  /* 0x40000000ff057424 */ /* 0x000fe200078e00ff */
[----:B------:R-:W-:Y:S01]  /*0380*/  UMOV UR4, 0x7d2cafe2 ;  /* 0x7d2cafe200047882 */ /* 0x000fe20000000000 */
[----:B------:R-:W-:Y:S01]  /*0390*/  IMAD.MOV.U32 R12, RZ, RZ, RZ ;  /* 0x000000ffff0c7224 */ /* 0x000fe200078e00ff */
[----:B------:R-:W-:Y:S01]  /*03a0*/  UMOV UR5, 0x3eb0f5ff ;  /* 0x3eb0f5ff00057882 */ /* 0x000fe20000000000 */
[----:B------:R-:W-:-:S04]  /*03b0*/  IMAD.MOV.U32 R7, RZ, RZ, 0x3ed0f5d2 ;  /* 0x3ed0f5d2ff077424 */ /* 0x000fc800078e00ff */
[----:B0-----:R-:W-:-:S08]  /*03c0*/  DFMA R4, R12, -R4, 1 ;  /* 0x3ff000000c04742b */ /* 0x001fd00000000804 */
[----:B------:R-:W-:-:S08]  /*03d0*/  DFMA R4, R4, R4, R4 ;  /* 0x000000040404722b */ /* 0x000fd00000000004 */
[----:B------:R-:W-:-:S08]  /*03e0*/  DFMA R12, R12, R4, R12 ;  /* 0x000000040c0c722b */ /* 0x000fd0000000000c */
[----:B------:R-:W-:-:S08]  /*03f0*/  DMUL R4, RZ, R12 ;  /* 0x0000000cff047228 */ /* 0x000fd00000000000 */
[----:B------:R-:W-:-:S08]  /*0400*/  DFMA R4, RZ, R12, R4 ;  /* 0x0000000cff04722b */ /* 0x000fd00000000004 */
[----:B------:R-:W-:Y:S02]  /*0410*/  DMUL R8, R4, R4 ;  /* 0x0000000404087228 */ /* 0x000fe40000000000 */
[----:B------:R-:W-:-:S06]  /*0420*/  DADD R16, RZ, -R4 ;  /* 0x00000000ff107229 */ /* 0x000fcc0000000804 */
[----:B------:R-:W-:Y:S01]  /*0430*/  DFMA R6, R8, UR4, R6 ;  /* 0x0000000408067c2b */ /* 0x000fe20008000006 */
[----:B------:R-:W-:Y:S01]  /*0440*/  UMOV UR4, 0x75488a3f ;  /* 0x75488a3f00047882 */ /* 0x000fe20000000000 */
[----:B------:R-:W-:Y:S01]  /*0450*/  UMOV UR5, 0x3ef3b20a ;  /* 0x3ef3b20a00057882 */ /* 0x000fe20000000000 */
[----:B------:R-:W-:Y:S02]  /*0460*/  DADD R18, R16, R16 ;  /* 0x0000000010127229 */ /* 0x000fe40000000010 */
[----:B------:R-:W-:-:S03]  /*0470*/  DMUL R16, R4, R4 ;  /* 0x0000000404107228 */ /* 0x000fc60000000000 */
[----:B------:R-:W-:Y:S01]  /*0480*/  DFMA R6, R8, R6, UR4 ;  /* 0x0000000408067e2b */ /* 0x000fe20008000006 */
[----:B------:R-:W-:Y:S01]  /*0490*/  UMOV UR4, 0xe4faecd5 ;  /* 0xe4faecd500047882 */ /* 0x000fe20000000000 */
[----:B------:R-:W-:Y:S01]  /*04a0*/  UMOV UR5, 0x3f1745cd ;  /* 0x3f1745cd00057882 */ /* 0x000fe20000000000 */
[-C--:B------:R-:W-:Y:S02]  /*04b0*/  DFMA R18, RZ, -R4.reuse, R18 ;  /* 0x80000004ff12722b */ /* 0x080fe40000000012 */
[----:B------:R-:W-:-:S03]  /*04c0*/  DFMA R22, R4, R4, -R16 ;  /* 0x000000040416722b */ /* 0x000fc60000000810 */
[----:B------:R-:W-:Y:S01]  /*04d0*/  DFMA R6, R8, R6, UR4 ;  /* 0x0000000408067e2b */ /* 0x000fe20008000006 */
[----:B------:R-:W-:Y:S01]  /*04e0*/  UMOV UR4, 0x258a578b ;  /* 0x258a578b00047882 */ /* 0x000fe20000000000 */
[----:B------:R-:W-:Y:S01]  /*04f0*/  UMOV UR5, 0x3f3c71c7 ;  /* 0x3f3c71c700057882 */ /* 0x000fe20000000000 */
[----:B------:R-:W-:-:S05]  /*0500*/  DMUL R12, R12, R18 ;  /* 0x000000120c0c7228 */ /* 0x000fca0000000000 */
[----:B------:R-:W-:Y:S01]  /*0510*/  DFMA R6, R8, R6, UR4 ;  /* 0x0000000408067e2b */ /* 0x000fe20008000006 */
[----:B------:R-:W-:Y:S01]  /*0520*/  UMOV UR4, 0x9242b910 ;  /* 0x9242b91000047882 */ /* 0x000fe20000000000 */
[----:B------:R-:W-:-:S03]  /*0530*/  UMOV UR5, 0x3f624924 ;  /* 0x3f62492400057882 */ /* 0x000fc60000000000 */
[----:B------:R-:W-:Y:S02]  /*0540*/  VIADD R25, R13, 0x100000 ;  /* 0x001000000d197836 */ /* 0x000fe40000000000 */
[----:B------:R-:W-:Y:S01]  /*0550*/  IMAD.MOV.U32 R24, RZ, RZ, R12 ;  /* 0x000000ffff187224 */ /* 0x000fe200078e000c */
[----:B------:R-:W-:Y:S01]  /*0560*/  DFMA R6, R8, R6, UR4 ;  /* 0x0000000408067e2b */ /* 0x000fe20008000006 */
[----:B------:R-:W-:Y:S01]  /*0570*/  UMOV UR4, 0x99999dfb ;  /* 0x99999dfb00047882 */ /* 0x000fe20000000000 */
[----:B------:R-:W-:-:S03]  /*0580*/  UMOV UR5, 0x3f899999 ;  /* 0x3f89999900057882 */ /* 0x000fc60000000000 */
[----:B------:R-:W-:-:S03]  /*0590*/  DFMA R22, R4, R24, R22 ;  /* 0x000000180416722b */ /* 0x000fc60000000016 */
[----:B------:R-:W-:Y:S01]  /*05a0*/  DFMA R14, R8, R6, UR4 ;  /* 0x00000004080e7e2b */ /* 0x000fe20008000006 */
[----:B------:R-:W-:Y:S01]  /*05b0*/  UMOV UR4, 0x55555555 ;  /* 0x5555555500047882 */ /* 0x000fe20000000000 */
[----:B------:R-:W-:-:S06]  /*05c0*/  UMOV UR5, 0x3fb55555 ;  /* 0x3fb5555500057882 */ /* 0x000fcc0000000000 */
[----:B------:R-:W-:-:S08]  /*05d0*/  DFMA R6, R8, R14, UR4 ;  /* 0x0000000408067e2b */ /* 0x000fd0000800000e */
[----:B------:R-:W-:Y:S01]  /*05e0*/  DADD R20, -R6, UR4 ;  /* 0x0000000406147e29 */ /* 0x000fe20008000100 */
[----:B------:R-:W-:Y:S01]  /*05f0*/  UMOV UR4, 0xb9e7b0 ;  /* 0x00b9e7b000047882 */ /* 0x000fe20000000000 */
[----:B------:R-:W-:-:S06]  /*0600*/  UMOV UR5, 0x3c46a4cb ;  /* 0x3c46a4cb00057882 */ /* 0x000fcc0000000000 */
[----:B------:R-:W-:Y:S02]  /*0610*/  DFMA R14, R8, R14, R20 ;  /* 0x0000000e080e722b */ /* 0x000fe40000000014 */
[----:B------:R-:W-:-:S06]  /*0620*/  DMUL R8, R4, R16 ;  /* 0x0000001004087228 */ /* 0x000fcc0000000000 */
[----:B------:R-:W-:Y:S01]  /*0630*/  DADD R14, R14, -UR4 ;  /* 0x800000040e0e7e29 */ /* 0x000fe20008000000 */
[----:B------:R-:W-:Y:S01]  /*0640*/  UMOV UR4, 0x0 ;  /* 0x0000000000047882 */ /* 0x000fe20000000000 */
[----:B------:R-:W-:Y:S01]  /*0650*/  DFMA R20, R4, R16, -R8 ;  /* 0x000000100414722b */ /* 0x000fe20000000808 */
[----:B------:R-:W-:-:S05]  /*0660*/  UMOV UR5, 0x3ff00000 ;  /* 0x3ff0000000057882 */ /* 0x000fca0000000000 */
[----:B------:R-:W-:Y:S02]  /*0670*/  DADD R18, R6, R14 ;  /* 0x0000000006127229 */ /* 0x000fe4000000000e */
[----:B------:R-:W-:-:S06]  /*0680*/  DFMA R20, R12, R16, R20 ;  /* 0x000000100c14722b */ /* 0x000fcc0000000014 */
[----:B------:R-:W-:Y:S02]  /*0690*/  DMUL R16, R18, R8 ;  /* 0x0000000812107228 */ /* 0x000fe40000000000 */
[----:B------:R-:W-:Y:S02]  /*06a0*/  DFMA R20, R4, R22, R20 ;  /* 0x000000160414722b */ /* 0x000fe40000000014 */
[----:B------:R-:W-:-:S04]  /*06b0*/  DADD R6, R6, -R18 ;  /* 0x0000000006067229 */ /* 0x000fc80000000812 */
[----:B------:R-:W-:-:S04]  /*06c0*/  DFMA R22, R18, R8, -R16 ;  /* 0x000000081216722b */ /* 0x000fc80000000810 */
[----:B------:R-:W-:-:S04]  /*06d0*/  DADD R6, R14, R6 ;  /* 0x000000000e067229 */ /* 0x000fc80000000006 */
[----:B------:R-:W-:-:S08]  /*06e0*/  DFMA R20, R18, R20, R22 ;  /* 0x000000141214722b */ /* 0x000fd00000000016 */
[----:B------:R-:W-:-:S08]  /*06f0*/  DFMA R20, R6, R8, R20 ;  /* 0x000000080614722b */ /* 0x000fd00000000014 */
[----:B------:R-:W-:-:S08]  /*0700*/  DADD R8, R16, R20 ;  /* 0x0000000010087229 */ /* 0x000fd00000000014 */
[--C-:B------:R-:W-:Y:S02]  /*0710*/  DADD R6, R4, R8.reuse ;  /* 0x0000000004067229 */ /* 0x100fe40000000008 */
[----:B------:R-:W-:-:S06]  /*0720*/  DADD R16, R16, -R8 ;  /* 0x0000000010107229 */ /* 0x000fcc0000000808 */
[----:B------:R-:W-:Y:S02]  /*0730*/  DADD R4, R4, -R6 ;  /* 0x0000000004047229 */ /* 0x000fe40000000806 */
[----:B------:R-:W-:-:S06]  /*0740*/  DADD R16, R20, R16 ;  /* 0x0000000014107229 */ /* 0x000fcc0000000010 */
[----:B------:R-:W-:Y:S01]  /*0750*/  DADD R4, R8, R4 ;  /* 0x0000000008047229 */ /* 0x000fe20000000004 */
[----:B------:R-:W-:Y:S01]  /*0760*/  IMAD.MOV.U32 R8, RZ, RZ, -0x105c611 ;  /* 0xfefa39efff087424 */ /* 0x000fe200078e00ff */
[----:B------:R-:W-:-:S06]  /*0770*/  MOV R9, 0x3fe62e42 ;  /* 0x3fe62e4200097802 */ /* 0x000fcc0000000f00 */
[----:B------:R-:W-:-:S08]  /*0780*/  DADD R4, R16, R4 ;  /* 0x0000000010047229 */ /* 0x000fd00000000004 */
[----:B------:R-:W-:Y:S01]  /*0790*/  DADD R12, R12, R4 ;  /* 0x000000000c0c7229 */ /* 0x000fe20000000004 */
[----:B------:R-:W-:Y:S02]  /*07a0*/  IMAD.MOV.U32 R4, RZ, RZ, -0x105c611 ;  /* 0xfefa39efff047424 */ /* 0x000fe400078e00ff */
[----:B------:R-:W-:-:S05]  /*07b0*/  IMAD.MOV.U32 R5, RZ, RZ, 0x3fe62e42 ;  /* 0x3fe62e42ff057424 */ /* 0x000fca00078e00ff */
[----:B------:R-:W-:-:S08]  /*07c0*/  DADD R14, R6, R12 ;  /* 0x00000000060e7229 */ /* 0x000fd0000000000c */
[--C-:B------:R-:W-:Y:S02]  /*07d0*/  DFMA R8, R8, UR4, R14.reuse ;  /* 0x0000000408087c2b */ /* 0x100fe4000800000e */
[----:B------:R-:W-:-:S06]  /*07e0*/  DADD R6, R6, -R14 ;  /* 0x0000000006067229 */ /* 0x000fcc000000080e */
[----:B------:R-:W-:Y:S02]  /*07f0*/  DFMA R16, -R4, 1, R8 ;  /* 0x3ff000000410782b */ /* 0x000fe40000000108 */
[----:B------:R-:W-:Y:S01]  /*0800*/  DADD R6, R12, R6 ;  /* 0x000000000c067229 */ /* 0x000fe20000000006 */
[----:B------:R-:W-:Y:S02]  /*0810*/  IMAD.MOV.U32 R12, RZ, RZ, 0x3b39803f ;  /* 0x3b39803fff0c7424 */ /* 0x000fe400078e00ff */
[----:B------:R-:W-:-:S03]  /*0820*/  IMAD.MOV.U32 R13, RZ, RZ, 0x3c7abc9e ;  /* 0x3c7abc9eff0d7424 */ /* 0x000fc600078e00ff */
[----:B------:R-:W-:Y:S01]  /*0830*/  DADD R16, -R14, R16 ;  /* 0x000000000e107229 */ /* 0x000fe20000000110 */
[----:B------:R-:W-:Y:S01]  /*0840*/  LOP3.LUT R15, R3, 0xff0fffff, RZ, 0xc0, !PT ;  /* 0xff0fffff030f7812 */ /* 0x000fe200078ec0ff */
[----:B------:R-:W-:-:S06]  /*0850*/  IMAD.MOV.U32 R14, RZ, RZ, R2 ;  /* 0x000000ffff0e7224 */ /* 0x000fcc00078e0002 */
[----:B------:R-:W-:-:S08]  /*0860*/  DADD R6, R6, -R16 ;  /* 0x0000000006067229 */ /* 0x000fd00000000810 */
[----:B------:R-:W-:Y:S01]  /*0870*/  DFMA R6, R12, UR4, R6 ;  /* 0x000000040c067c2b */ /* 0x000fe20008000006 */
[----:B------:R-:W-:Y:S01]  /*0880*/  UMOV UR4, 0x3b39803f ;  /* 0x3b39803f00047882 */ /* 0x000fe20000000000 */
[----:B------:R-:W-:Y:S01]  /*0890*/  SHF.L.U32 R12, R3, 0x1, RZ ;  /* 0x00000001030c7819 */ /* 0x000fe200000006ff */
[----:B------:R-:W-:-:S03]  /*08a0*/  UMOV UR5, 0x3c7abc9e ;  /* 0x3c7abc9e00057882 */ /* 0x000fc60000000000 */
[----:B------:R-:W-:Y:S02]  /*08b0*/  ISETP.GT.U32.AND P0, PT, R12, -0x2000001, PT ;  /* 0xfdffffff0c00780c */ /* 0x000fe40003f04070 */
[----:B------:R-:W-:Y:S02]  /*08c0*/  DADD R12, R8, R6 ;  /* 0x00000000080c7229 */ /* 0x000fe40000000006 */
[----:B------:R-:W-:-:S06]  /*08d0*/  SEL R15, R15, R3, P0 ;  /* 0x000000030f0f7207 */ /* 0x000fcc0000000000 */
[----:B------:R-:W-:Y:S02]  /*08e0*/  DADD R8, R8, -R12 ;  /* 0x0000000008087229 */ /* 0x000fe4000000080c */
[----:B------:R-:W-:-:S06]  /*08f0*/  DMUL R2, R12, R14 ;  /* 0x0000000e0c027228 */ /* 0x000fcc0000000000 */
[----:B------:R-:W-:Y:S02]  /*0900*/  DADD R8, R6, R8 ;  /* 0x0000000006087229 */ /* 0x000fe40000000008 */
[----:B------:R-:W-:-:S08]  /*0910*/  DFMA R12, R12, R14, -R2 ;  /* 0x0000000e0c0c722b */ /* 0x000fd00000000802 */
[----:B------:R-:W-:Y:S01]  /*0920*/  DFMA R12, R8, R14, R12 ;  /* 0x0000000e080c722b */ /* 0x000fe2000000000c */
[----:B------:R-:W-:Y:S02]  /*0930*/  IMAD.MOV.U32 R8, RZ, RZ, 0x652b82fe ;  /* 0x652b82feff087424 */ /* 0x000fe400078e00ff */
[----:B------:R-:W-:-:S05]  /*0940*/  IMAD.MOV.U32 R9, RZ, RZ, 0x3ff71547 ;  /* 0x3ff71547ff097424 */ /* 0x000fca00078e00ff */
[----:B------:R-:W-:-:S08]  /*0950*/  DADD R6, R2, R12 ;  /* 0x0000000002067229 */ /* 0x000fd0000000000c */
[----:B------:R-:W-:Y:S02]  /*0960*/  DFMA R8, R6, R8, 6.75539944105574400000e+15 ;  /* 0x433800000608742b */ /* 0x000fe40000000008 */
[----:B------:R-:W-:Y:S01]  /*0970*/  FSETP.GEU.AND P0, PT, |R7|, 4.1917929649353027344, PT ;  /* 0x4086232b0700780b */ /* 0x000fe20003f0e200 */
[----:B------:R-:W-:-:S05]  /*0980*/  DADD R2, R2, -R6 ;  /* 0x0000000002027229 */ /* 0x000fca0000000806 */
[----:B------:R-:W-:-:S03]  /*0990*/  DADD R14, R8, -6.75539944105574400000e+15 ;  /* 0xc3380000080e7429 */ /* 0x000fc60000000000 */
[----:B------:R-:W-:-:S05]  /*09a0*/  DADD R2, R12, R2 ;  /* 0x000000000c027229 */ /* 0x000fca0000000002 */
[----:B------:R-:W-:-:S08]  /*09b0*/  DFMA R4, R14, -R4, R6 ;  /* 0x800000040e04722b */ /* 0x000fd00000000006 */
[----:B------:R-:W-:Y:S01]  /*09c0*/  DFMA R4, R14, -UR4, R4 ;  /* 0x800000040e047c2b */ /* 0x000fe20008000004 */
[----:B------:R-:W-:Y:S01]  /*09d0*/  UMOV UR4, 0x69ce2bdf ;  /* 0x69ce2bdf00047882 */ /* 0x000fe20000000000 */
[----:B------:R-:W-:Y:S01]  /*09e0*/  IMAD.MOV.U32 R14, RZ, RZ, -0x35dec16 ;  /* 0xfca213eaff0e7424 */ /* 0x000fe200078e00ff */
[----:B------:R-:W-:Y:S01]  /*09f0*/  MOV R15, 0x3e928af3 ;  /* 0x3e928af3000f7802 */ /* 0x000fe20000000f00 */
[----:B------:R-:W-:-:S05]  /*0a00*/  UMOV UR5, 0x3e5ade15 ;  /* 0x3e5ade1500057882 */ /* 0x000fca0000000000 */
[----:B------:R-:W-:Y:S01]  /*0a10*/  DFMA R14, R4, UR4, R14 ;  /* 0x00000004040e7c2b */ /* 0x000fe2000800000e */
[----:B------:R-:W-:Y:S01]  /*0a20*/  UMOV UR4, 0x62401315 ;  /* 0x6240131500047882 */ /* 0x000fe20000000000 */
[----:B------:R-:W-:-:S06]  /*0a30*/  UMOV UR5, 0x3ec71dee ;  /* 0x3ec71dee00057882 */ /* 0x000fcc0000000000 */
[----:B------:R-:W-:Y:S01]  /*0a40*/  DFMA R14, R4, R14, UR4 ;  /* 0x00000004040e7e2b */ /* 0x000fe2000800000e */
        /* <DEDUP_REMOVED lines=20> */
[----:B------:R-:W-:-:S08]  /*0b90*/  DFMA R14, R4, R14, UR4 ;  /* 0x00000004040e7e2b */ /* 0x000fd0000800000e */
[----:B------:R-:W-:-:S08]  /*0ba0*/  DFMA R14, R4, R14, 1 ;  /* 0x3ff00000040e742b */ /* 0x000fd0000000000e */
[----:B------:R-:W-:-:S10]  /*0bb0*/  DFMA R4, R4, R14, 1 ;  /* 0x3ff000000404742b */ /* 0x000fd4000000000e */
[----:B------:R-:W-:Y:S02]  /*0bc0*/  IMAD R13, R8, 0x100000, R5 ;  /* 0x00100000080d7824 */ /* 0x000fe400078e0205 */
[----:B------:R-:W-:Y:S01]  /*0bd0*/  IMAD.MOV.U32 R12, RZ, RZ, R4 ;  /* 0x000000ffff0c7224 */ /* 0x000fe200078e0004 */
[----:B------:R-:W-:Y:S06]  /*0be0*/  @!P0 BRA `(.L_x_69) ;  /* 0x0000000000308947 */ /* 0x000fec0003800000 */
[----:B------:R-:W-:Y:S01]  /*0bf0*/  FSETP.GEU.AND P1, PT, |R7|, 4.2275390625, PT ;  /* 0x408748000700780b */ /* 0x000fe20003f2e200 */
[C---:B------:R-:W-:Y:S02]  /*0c00*/  DADD R12, R6.reuse, +INF ;  /* 0x7ff00000060c7429 */ /* 0x040fe40000000000 */
[----:B------:R-:W-:-:S08]  /*0c10*/  DSETP.GEU.AND P0, PT, R6, RZ, PT ;  /* 0x000000ff0600722a */ /* 0x000fd00003f0e000 */
[----:B------:R-:W-:Y:S02]  /*0c20*/  FSEL R12, R12, RZ, P0 ;  /* 0x000000ff0c0c7208 */ /* 0x000fe40000000000 */
[----:B------:R-:W-:Y:S02]  /*0c30*/  @!P1 LEA.HI R9, R8, R8, RZ, 0x1 ;  /* 0x0000000808099211 */ /* 0x000fe400078f08ff */
[----:B------:R-:W-:Y:S02]  /*0c40*/  FSEL R13, R13, RZ, P0 ;  /* 0x000000ff0d0d7208 */ /* 0x000fe40000000000 */
[----:B------:R-:W-:-:S05]  /*0c50*/  @!P1 SHF.R.S32.HI R9, RZ, 0x1, R9 ;  /* 0x00000001ff099819 */ /* 0x000fca0000011409 */
[----:B------:R-:W-:Y:S02]  /*0c60*/  @!P1 IMAD.IADD R6, R8, 0x1, -R9 ;  /* 0x0000000108069824 */ /* 0x000fe400078e0a09 */
[----:B------:R-:W-:-:S03]  /*0c70*/  @!P1 IMAD R5, R9, 0x100000, R5 ;  /* 0x0010000009059824 */ /* 0x000fc600078e0205 */
[----:B------:R-:W-:Y:S02]  /*0c80*/  @!P1 LEA R7, R6, 0x3ff00000, 0x14 ;  /* 0x3ff0000006079811 */ /* 0x000fe400078ea0ff */
[----:B------:R-:W-:-:S06]  /*0c90*/  @!P1 MOV R6, RZ ;  /* 0x000000ff00069202 */ /* 0x000fcc0000000f00 */
[----:B------:R-:W-:-:S11]  /*0ca0*/  @!P1 DMUL R12, R4, R6 ;  /* 0x00000006040c9228 */ /* 0x000fd60000000000 */
.L_x_69:
[----:B------:R-:W-:Y:S02]  /*0cb0*/  DFMA R2, R2, R12, R12 ;  /* 0x0000000c0202722b */ /* 0x000fe4000000000c */
[----:B------:R-:W-:-:S08]  /*0cc0*/  DSETP.NEU.AND P0, PT, |R12|, +INF , PT ;  /* 0x7ff000000c00742a */ /* 0x000fd00003f0d200 */
[----:B------:R-:W-:Y:S01]  /*0cd0*/  FSEL R6, R12, R2, !P0 ;  /* 0x000000020c067208 */ /* 0x000fe20004000000 */
[----:B------:R-:W-:Y:S01]  /*0ce0*/  IMAD.MOV.U32 R2, RZ, RZ, R0 ;  /* 0x000000ffff027224 */ /* 0x000fe200078e0000 */
[----:B------:R-:W-:Y:S01]  /*0cf0*/  FSEL R12, R13, R3, !P0 ;  /* 0x000000030d0c7208 */ /* 0x000fe20004000000 */
[----:B------:R-:W-:-:S04]  /*0d00*/  IMAD.MOV.U32 R3, RZ, RZ, 0x0 ;  /* 0x00000000ff037424 */ /* 0x000fc800078e00ff */
[----:B------:R-:W-:Y:S05]  /*0d10*/  RET.REL.NODEC R2 `(_Z15gpuIntConverterPiPji) ;  /* 0xfffffff002b87950 */ /* 0x000fea0003c3ffff */
.L_x_70:
        /* <DEDUP_REMOVED lines=14> */
.L_x_72:


//--------------------- .text._Z15gpuBinConverteriPi --------------------------
	.section	.text._Z15gpuBinConverteriPi,"ax",@progbits
	.align	128
        .global         _Z15gpuBinConverteriPi
        .type           _Z15gpuBinConverteriPi,@function
        .size           _Z15gpuBinConverteriPi,(.L_x_79 - _Z15gpuBinConverteriPi)
        .other          _Z15gpuBinConverteriPi,@"STO_CUDA_ENTRY STV_DEFAULT"
_Z15gpuBinConverteriPi:
.text._Z15gpuBinConverteriPi:
[----:B------:R-:W-:Y:S01]  /*0000*/  LDC R1, c[0x0][0x37c] ;  /* 0x0000df00ff017b82 */ /* 0x000fe20000000800 */
[----:B------:R-:W0:Y:S01]  /*0010*/  S2R R0, SR_TID.X ;  /* 0x0000000000007919 */ /* 0x000e220000002100 */
[----:B------:R-:W0:Y:S01]  /*0020*/  LDCU UR4, c[0x0][0x360] ;  /* 0x00006c00ff0477ac */ /* 0x000e220008000800 */
[----:B------:R-:W0:Y:S02]  /*0030*/  S2R R3, SR_CTAID.X ;  /* 0x0000000000037919 */ /* 0x000e240000002500 */
[----:B0-----:R-:W-:-:S05]  /*0040*/  IMAD R0, R3, UR4, R0 ;  /* 0x0000000403007c24 */ /* 0x001fca000f8e0200 */
[----:B------:R-:W-:-:S13]  /*0050*/  ISETP.GT.AND P0, PT, R0, 0x1f, PT ;  /* 0x0000001f0000780c */ /* 0x000fda0003f04270 */
[----:B------:R-:W-:Y:S05]  /*0060*/  @P0 EXIT ;  /* 0x000000000000094d */ /* 0x000fea0003800000 */
[----:B------:R-:W0:Y:S01]  /*0070*/  LDC R7, c[0x0][0x380] ;  /* 0x0000e000ff077b82 */ /* 0x000e220000000800 */
[----:B------:R-:W1:Y:S01]  /*0080*/  LDCU.64 UR4, c[0x0][0x358] ;  /* 0x00006b00ff0477ac */ /* 0x000e620008000a00 */
[----:B------:R-:W-:-:S06]  /*0090*/  IADD3 R5, PT, PT, -R0, 0x1f, RZ ;  /* 0x0000001f00057810 */ /* 0x000fcc0007ffe1ff */
[----:B------:R-:W2:Y:S01]  /*00a0*/  LDC.64 R2, c[0x0][0x388] ;  /* 0x0000e200ff027b82 */ /* 0x000ea20000000a00 */
[----:B0-----:R-:W-:Y:S01]  /*00b0*/  SHF.R.U32.HI R0, RZ, R0, R7 ;  /* 0x00000000ff007219 */ /* 0x001fe20000011607 */
[----:B--2---:R-:W-:-:S03]  /*00c0*/  IMAD.WIDE.U32 R2, R5, 0x4, R2 ;  /* 0x0000000405027825 */ /* 0x004fc600078e0002 */
[----:B------:R-:W-:-:S05]  /*00d0*/  LOP3.LUT R5, R0, 0x1, RZ, 0xc0, !PT ;  /* 0x0000000100057812 */ /* 0x000fca00078ec0ff */
[----:B-1----:R-:W-:Y:S01]  /*00e0*/  STG.E desc[UR4][R2.64], R5 ;  /* 0x0000000502007986 */ /* 0x002fe2000c101904 */
[----:B------:R-:W-:Y:S05]  /*00f0*/  EXIT ;  /* 0x000000000000794d */ /* 0x000fea0003800000 */
.L_x_71:
        /* <DEDUP_REMOVED lines=16> */
.L_x_79:


//--------------------- .nv.global.init           --------------------------
	.section	.nv.global.init,"aw",@progbits
.nv.global.init:
	.type		$str$2,@object
	.size		$str$2,($str - $str$2)
$str$2:
        /*0000*/ 	.byte	0x0a, 0x00
	.type		$str,@object
	.size		$str,($str$1 - $str)
$str:
        /*0002*/ 	.byte	0x31, 0x00
	.type		$str$1,@object
	.size		$str$1,(.L_1 - $str$1)
$str$1:
        /*0004*/ 	.byte	0x30, 0x00
.L_1:


//--------------------- .nv.shared.reserved.0     --------------------------
	.section	.nv.shared.reserved.0,"aw",@nobits
	.weak		__nv_reservedSMEM_offset_0_alias
	.size		__nv_reservedSMEM_offset_0_alias, 0, 64
	.other		__nv_reservedSMEM_offset_0_alias,@"STO_CUDA_RESERVED_SHARED STV_DEFAULT"
__nv_reservedSMEM_offset_0_alias:
	.zero		0
	.zero		64


//--------------------- .nv.shared._Z31gpuElementaryCellularAutoRule30PiS_iS_ --------------------------
	.section	.nv.shared._Z31gpuElementaryCellularAutoRule30PiS_iS_,"aw",@nobits
	.sectionflags	@""
	.align	4
.nv.shared._Z31gpuElementaryCellularAutoRule30PiS_iS_:
	.zero		1032


//--------------------- .nv.shared._Z15gpuIntConverterPiPji --------------------------
	.section	.nv.shared._Z15gpuIntConverterPiPji,"aw",@nobits
	.sectionflags	@""
	.align	4
.nv.shared._Z15gpuIntConverterPiPji:
	.zero		1028


//--------------------- .nv.constant0._Z10gpuPrinterPii --------------------------
	.section	.nv.constant0._Z10gpuPrinterPii,"a",@progbits
	.sectionflags	@""
	.align	4
.nv.constant0._Z10gpuPrinterPii:
	.zero		908


//--------------------- .nv.constant0._Z31gpuElementaryCellularAutoRule30PiS_iS_ --------------------------
	.section	.nv.constant0._Z31gpuElementaryCellularAutoRule30PiS_iS_,"a",@progbits
	.sectionflags	@""
	.align	4
.nv.constant0._Z31gpuElementaryCellularAutoRule30PiS_iS_:
	.zero		928


//--------------------- .nv.constant0._Z9gpuTransfPiS_i --------------------------
	.section	.nv.constant0._Z9gpuTransfPiS_i,"a",@progbits
	.sectionflags	@""
	.align	4
.nv.constant0._Z9gpuTransfPiS_i:
	.zero		916


//--------------------- .nv.constant0._Z16hillisSteeleScanPiS_i --------------------------
	.section	.nv.constant0._Z16hillisSteeleScanPiS_i,"a",@progbits
	.sectionflags	@""
	.align	4
.nv.constant0._Z16hillisSteeleScanPiS_i:
	.zero		916


//--------------------- .nv.constant0._Z9moveRightPiS_i --------------------------
	.section	.nv.constant0._Z9moveRightPiS_i,"a",@progbits
	.sectionflags	@""
	.align	4
.nv.constant0._Z9moveRightPiS_i:
	.zero		916


//--------------------- .nv.constant0._Z15gpuIntConverterPiPji --------------------------
	.section	.nv.constant0._Z15gpuIntConverterPiPji,"a",@progbits
	.sectionflags	@""
	.align	4
.nv.constant0._Z15gpuIntConverterPiPji:
	.zero		916


//--------------------- .nv.constant0._Z15gpuBinConverteriPi --------------------------
	.section	.nv.constant0._Z15gpuBinConverteriPi,"a",@progbits
	.sectionflags	@""
	.align	4
.nv.constant0._Z15gpuBinConverteriPi:
	.zero		912


//--------------------- SYMBOLS --------------------------

	.type		.nv.reservedSmem.offset0,@object
	.size		.nv.reservedSmem.offset0,0x4
	.type		.nv.reservedSmem.cap,@object
	.size		.nv.reservedSmem.cap,0x4
	.type		vprintf,@function
